	.target	sm_90a

	.elftype	@"ET_EXEC"


//--------------------- .note.nv.tkinfo           --------------------------
	.section	.note.nv.tkinfo,"",@"SHT_NOTE"
	.sectionflags	@"SHF_NOTE_NV_TKINFO"
	.tkinfo
        /*0018*/ 	.word	0x00000002
        /*0030*/ 	.string	""
        /*0030*/ 	.string	"ptxas"
        /*0030*/ 	.string	"Cuda compilation tools, release 13.0, V13.0.88"
        /*0030*/ 	.string	"Build cuda_13.0.r13.0/compiler.36424714_0"
        /*0030*/ 	.string	"-arch sm_90a -m 64 "



//--------------------- .note.nv.cuinfo           --------------------------
	.section	.note.nv.cuinfo,"",@"SHT_NOTE"
	.sectionflags	@"SHF_NOTE_NV_CUINFO"
        /*0018*/ 	.short	0x0002
        /*001a*/ 	.short	0x005a
        /*001c*/ 	.short	0x0082
	.zero		2


//--------------------- .nv.info                  --------------------------
	.section	.nv.info,"",@"SHT_CUDA_INFO"
	.align	4


	//----- nvinfo : EIATTR_REGCOUNT
	.align		4
        /*0000*/ 	.byte	0x04, 0x2f
        /*0002*/ 	.short	(.L_12 - .L_11)
	.align		4
.L_11:
        /*0004*/ 	.word	index@(_ZN7cutlass13device_kernelINS_4gemm6kernel13GemmUniversalIN4cute5tupleIJiiiiEEENS1_10collective13CollectiveMmaINS1_37MainloopSm90TmaGmmaWarpSpecializedFP8ILi9ENS5_IJNS4_1CILi2EEENSA_ILi1EEESC_EEENS1_35KernelTmaWarpSpecializedCooperativeEEENS5_IJNSA_ILi128EEENSA_ILi240EEENSA_ILi64EEEEEENS_12float_e4m3_tENS5_IJlSC_lEEESK_SL_NS4_8TiledMMAINS4_8MMA_AtomIJNS4_4SM904GMMA30MMA_64x16x32_F32E4M3E4M3_SS_TNILNSP_7ScaleInE1ELSR_1EEEEEENS4_6LayoutISD_NS5_IJSC_NSA_ILi0EEESV_EEEEENS5_IJNS4_10UnderscoreESY_SY_EEEEENS4_13SM90_TMA_LOADENS4_14ComposedLayoutINS4_7SwizzleILi2ELi4ELi3EEENS4_18smem_ptr_flag_bitsILi8EEENSU_INS5_IJNSA_ILi8EEESI_EEENS5_IJSI_SC_EEEEEEEvNS4_8identityENS4_23SM90_TMA_LOAD_MULTICASTES1B_vS1C_EENS_8epilogue10collective6detail29Sm90TmaWarpSpecializedAdapterINS1G_15DefaultEpilogueISK_SL_SL_NS1F_6thread17LinearCombinationISK_Li1EffLNS1K_9ScaleType4KindE0ELNS_15FloatRoundStyleE2ESK_EENS1_15EpilogueDefaultEEEEEvvEEEEvNT_6ParamsE)
        /*0008*/ 	.word	0x000000a8


	//----- nvinfo : EIATTR_FRAME_SIZE
	.align		4
.L_12:
        /*000c*/ 	.byte	0x04, 0x11
        /*000e*/ 	.short	(.L_14 - .L_13)
	.align		4
.L_13:
        /*0010*/ 	.word	index@(_ZN7cutlass13device_kernelINS_4gemm6kernel13GemmUniversalIN4cute5tupleIJiiiiEEENS1_10collective13CollectiveMmaINS1_37MainloopSm90TmaGmmaWarpSpecializedFP8ILi9ENS5_IJNS4_1CILi2EEENSA_ILi1EEESC_EEENS1_35KernelTmaWarpSpecializedCooperativeEEENS5_IJNSA_ILi128EEENSA_ILi240EEENSA_ILi64EEEEEENS_12float_e4m3_tENS5_IJlSC_lEEESK_SL_NS4_8TiledMMAINS4_8MMA_AtomIJNS4_4SM904GMMA30MMA_64x16x32_F32E4M3E4M3_SS_TNILNSP_7ScaleInE1ELSR_1EEEEEENS4_6LayoutISD_NS5_IJSC_NSA_ILi0EEESV_EEEEENS5_IJNS4_10UnderscoreESY_SY_EEEEENS4_13SM90_TMA_LOADENS4_14ComposedLayoutINS4_7SwizzleILi2ELi4ELi3EEENS4_18smem_ptr_flag_bitsILi8EEENSU_INS5_IJNSA_ILi8EEESI_EEENS5_IJSI_SC_EEEEEEEvNS4_8identityENS4_23SM90_TMA_LOAD_MULTICASTES1B_vS1C_EENS_8epilogue10collective6detail29Sm90TmaWarpSpecializedAdapterINS1G_15DefaultEpilogueISK_SL_SL_NS1F_6thread17LinearCombinationISK_Li1EffLNS1K_9ScaleType4KindE0ELNS_15FloatRoundStyleE2ESK_EENS1_15EpilogueDefaultEEEEEvvEEEEvNT_6ParamsE)
        /*0014*/ 	.word	0x000000a0


	//----- nvinfo : EIATTR_MIN_STACK_SIZE
	.align		4
.L_14:
        /*0018*/ 	.byte	0x04, 0x12
        /*001a*/ 	.short	(.L_16 - .L_15)
	.align		4
.L_15:
        /*001c*/ 	.word	index@(_ZN7cutlass13device_kernelINS_4gemm6kernel13GemmUniversalIN4cute5tupleIJiiiiEEENS1_10collective13CollectiveMmaINS1_37MainloopSm90TmaGmmaWarpSpecializedFP8ILi9ENS5_IJNS4_1CILi2EEENSA_ILi1EEESC_EEENS1_35KernelTmaWarpSpecializedCooperativeEEENS5_IJNSA_ILi128EEENSA_ILi240EEENSA_ILi64EEEEEENS_12float_e4m3_tENS5_IJlSC_lEEESK_SL_NS4_8TiledMMAINS4_8MMA_AtomIJNS4_4SM904GMMA30MMA_64x16x32_F32E4M3E4M3_SS_TNILNSP_7ScaleInE1ELSR_1EEEEEENS4_6LayoutISD_NS5_IJSC_NSA_ILi0EEESV_EEEEENS5_IJNS4_10UnderscoreESY_SY_EEEEENS4_13SM90_TMA_LOADENS4_14ComposedLayoutINS4_7SwizzleILi2ELi4ELi3EEENS4_18smem_ptr_flag_bitsILi8EEENSU_INS5_IJNSA_ILi8EEESI_EEENS5_IJSI_SC_EEEEEEEvNS4_8identityENS4_23SM90_TMA_LOAD_MULTICASTES1B_vS1C_EENS_8epilogue10collective6detail29Sm90TmaWarpSpecializedAdapterINS1G_15DefaultEpilogueISK_SL_SL_NS1F_6thread17LinearCombinationISK_Li1EffLNS1K_9ScaleType4KindE0ELNS_15FloatRoundStyleE2ESK_EENS1_15EpilogueDefaultEEEEEvvEEEEvNT_6ParamsE)
        /*0020*/ 	.word	0x000000a0
.L_16:


//--------------------- .nv.compat                --------------------------
	.section	.nv.compat,"",@"SHT_CUDA_COMPAT_INFO"
	.align	4
        /*0000*/ 	.byte	0x02, 0x09, 0x01, 0x00, 0x02, 0x02, 0x04, 0x00, 0x02, 0x05, 0x05, 0x00, 0x03, 0x07, 0x01, 0x01
        /*0010*/ 	.byte	0x02, 0x03, 0x01, 0x00, 0x02, 0x06, 0x01, 0x00, 0x04, 0x0b, 0x08, 0x00, 0x00, 0x00, 0x00, 0x00
        /*0020*/ 	.byte	0x00, 0x00, 0x00, 0x00


//--------------------- .nv.info._ZN7cutlass13device_kernelINS_4gemm6kernel13GemmUniversalIN4cute5tupleIJiiiiEEENS1_10collective13CollectiveMmaINS1_37MainloopSm90TmaGmmaWarpSpecializedFP8ILi9ENS5_IJNS4_1CILi2EEENSA_ILi1EEESC_EEENS1_35KernelTmaWarpSpecializedCooperativeEEENS5_IJNSA_ILi128EEENSA_ILi240EEENSA_ILi64EEEEEENS_12float_e4m3_tENS5_IJlSC_lEEESK_SL_NS4_8TiledMMAINS4_8MMA_AtomIJNS4_4SM904GMMA30MMA_64x16x32_F32E4M3E4M3_SS_TNILNSP_7ScaleInE1ELSR_1EEEEEENS4_6LayoutISD_NS5_IJSC_NSA_ILi0EEESV_EEEEENS5_IJNS4_10UnderscoreESY_SY_EEEEENS4_13SM90_TMA_LOADENS4_14ComposedLayoutINS4_7SwizzleILi2ELi4ELi3EEENS4_18smem_ptr_flag_bitsILi8EEENSU_INS5_IJNSA_ILi8EEESI_EEENS5_IJSI_SC_EEEEEEEvNS4_8identityENS4_23SM90_TMA_LOAD_MULTICASTES1B_vS1C_EENS_8epilogue10collective6detail29Sm90TmaWarpSpecializedAdapterINS1G_15DefaultEpilogueISK_SL_SL_NS1F_6thread17LinearCombinationISK_Li1EffLNS1K_9ScaleType4KindE0ELNS_15FloatRoundStyleE2ESK_EENS1_15EpilogueDefaultEEEEEvvEEEEvNT_6ParamsE --------------------------
	.section	.nv.info._ZN7cutlass13device_kernelINS_4gemm6kernel13GemmUniversalIN4cute5tupleIJiiiiEEENS1_10collective13CollectiveMmaINS1_37MainloopSm90TmaGmmaWarpSpecializedFP8ILi9ENS5_IJNS4_1CILi2EEENSA_ILi1EEESC_EEENS1_35KernelTmaWarpSpecializedCooperativeEEENS5_IJNSA_ILi128EEENSA_ILi240EEENSA_ILi64EEEEEENS_12float_e4m3_tENS5_IJlSC_lEEESK_SL_NS4_8TiledMMAINS4_8MMA_AtomIJNS4_4SM904GMMA30MMA_64x16x32_F32E4M3E4M3_SS_TNILNSP_7ScaleInE1ELSR_1EEEEEENS4_6LayoutISD_NS5_IJSC_NSA_ILi0EEESV_EEEEENS5_IJNS4_10UnderscoreESY_SY_EEEEENS4_13SM90_TMA_LOADENS4_14ComposedLayoutINS4_7SwizzleILi2ELi4ELi3EEENS4_18smem_ptr_flag_bitsILi8EEENSU_INS5_IJNSA_ILi8EEESI_EEENS5_IJSI_SC_EEEEEEEvNS4_8identityENS4_23SM90_TMA_LOAD_MULTICASTES1B_vS1C_EENS_8epilogue10collective6detail29Sm90TmaWarpSpecializedAdapterINS1G_15DefaultEpilogueISK_SL_SL_NS1F_6thread17LinearCombinationISK_Li1EffLNS1K_9ScaleType4KindE0ELNS_15FloatRoundStyleE2ESK_EENS1_15EpilogueDefaultEEEEEvvEEEEvNT_6ParamsE,"",@"SHT_CUDA_INFO"
	.sectionflags	@""
	.align	4


	//----- nvinfo : EIATTR_CUDA_API_VERSION
	.align		4
        /*0000*/ 	.byte	0x04, 0x37
        /*0002*/ 	.short	(.L_18 - .L_17)
.L_17:
        /*0004*/ 	.word	0x00000082


	//----- nvinfo : EIATTR_KPARAM_INFO
	.align		4
.L_18:
        /*0008*/ 	.byte	0x04, 0x17
        /*000a*/ 	.short	(.L_20 - .L_19)
.L_19:
        /*000c*/ 	.word	0x00000000
        /*0010*/ 	.short	0x0000
        /*0012*/ 	.short	0x0070
        /*0014*/ 	.byte	0x00, 0xf0, 0x01, 0x10


	//----- nvinfo : EIATTR_SPARSE_MMA_MASK
	.align		4
.L_20:
        /*0018*/ 	.byte	0x03, 0x50
        /*001a*/ 	.short	0x0000


	//----- nvinfo : EIATTR_MAXREG_COUNT
	.align		4
        /*001c*/ 	.byte	0x03, 0x1b
        /*001e*/ 	.short	0x00a8


	//----- nvinfo : EIATTR_NUM_BARRIERS
	.align		4
        /*0020*/ 	.byte	0x02, 0x4c
        /*0022*/ 	.byte	0x01
	.zero		1


	//----- nvinfo : EIATTR_ANNOTATIONS
	.align		4
        /*0024*/ 	.byte	0x04, 0x55
        /*0026*/ 	.short	(.L_22 - .L_21)


	//   ....[0]....
.L_21:
        /*0028*/ 	.word	0x00000001
        /*002c*/ 	.byte	0x50, 0x02, 0x00, 0x00, 0x01, 0x00, 0x00, 0x00, 0x00, 0x08, 0x00, 0x00, 0x01, 0x00, 0x00, 0x00
        /* <DEDUP_REMOVED lines=138> */
        /*08dc*/ 	.byte	0xa0, 0x0e, 0x01, 0x00, 0x01, 0x00, 0x00, 0x00, 0xf0, 0x0e, 0x01, 0x00


	//----- nvinfo : EIATTR_MERCURY_ISA_VERSION
	.align		4
.L_22:
        /*08e8*/ 	.byte	0x03, 0x5f
        /*08ea*/ 	.short	0x0101


	//----- nvinfo : EIATTR_INT_WARP_WIDE_INSTR_OFFSETS
	.align		4
        /*08ec*/ 	.byte	0x04, 0x31
        /*08ee*/ 	.short	(.L_24 - .L_23)


	//   ....[0]....
.L_23:
        /*08f0*/ 	.word	0x00000640


	//   ....[1]....
        /*08f4*/ 	.word	0x00000660


	//   ....[2]....
        /*08f8*/ 	.word	0x000007d0


	//----- nvinfo : EIATTR_COOP_GROUP_MASK_REGIDS
	.align		4
.L_24:
        /*08fc*/ 	.byte	0x04, 0x29
        /*08fe*/ 	.short	(.L_26 - .L_25)


	//   ....[0]....
.L_25:
        /*0900*/ 	.word	0xffffffff


	//   ....[1]....
        /*0904*/ 	.word	0xffffffff


	//   ....[2]....
        /*0908*/ 	.word	0xffffffff


	//   ....[3]....
        /*090c*/ 	.word	0xffffffff


	//   ....[4]....
        /*0910*/ 	.word	0xffffffff


	//   ....[5]....
        /*0914*/ 	.word	0xffffffff


	//----- nvinfo : EIATTR_COOP_GROUP_INSTR_OFFSETS
	.align		4
.L_26:
        /*0918*/ 	.byte	0x04, 0x28
        /*091a*/ 	.short	(.L_28 - .L_27)


	//   ....[0]....
.L_27:
        /*091c*/ 	.word	0x00000070


	//   ....[1]....
        /*0920*/ 	.word	0x00000080


	//   ....[2]....
        /*0924*/ 	.word	0x000001b0


	//   ....[3]....
        /*0928*/ 	.word	0x000004b0


	//   ....[4]....
        /*092c*/ 	.word	0x00000930


	//   ....[5]....
        /*0930*/ 	.word	0x000017d0


	//----- nvinfo : EIATTR_REG_RECONFIG
	.align		4
.L_28:
        /*0934*/ 	.byte	0x01, 0x54
	.zero		2


	//----- nvinfo : EIATTR_MBARRIER_INSTR_OFFSETS
	.align		4
        /*0938*/ 	.byte	0x04, 0x39
        /*093a*/ 	.short	(.L_30 - .L_29)


	//   ....[0]....
.L_29:
        /*093c*/ 	.word	0x00000360
        /*0940*/ 	.word	0x000000ff
        /*0944*/ 	.word	0x00000000
        /*0948*/ 	.short	0x0100
        /*094a*/ 	.byte	0x09
	.zero		1


	//   ....[1]....
        /*094c*/ 	.word	0x00000370
        /*0950*/ 	.word	0x000000ff
        /*0954*/ 	.word	0x00000048
        /*0958*/ 	.short	0x0100
        /*095a*/ 	.byte	0x09
	.zero		1


	//   ....[2]....
        /*095c*/ 	.word	0x00000380
        /*0960*/ 	.word	0x000000ff
        /*0964*/ 	.word	0x00000008
        /*0968*/ 	.short	0x0100
        /*096a*/ 	.byte	0x09
	.zero		1


	//   ....[3]....
        /*096c*/ 	.word	0x00000390
        /*0970*/ 	.word	0x000000ff
        /*0974*/ 	.word	0x00000050
        /*0978*/ 	.short	0x0100
        /*097a*/ 	.byte	0x09
	.zero		1


	//   ....[4]....
        /*097c*/ 	.word	0x000003a0
        /*0980*/ 	.word	0x000000ff
        /*0984*/ 	.word	0x00000010
        /*0988*/ 	.short	0x0100
        /*098a*/ 	.byte	0x09
	.zero		1


	//   ....[5]....
        /*098c*/ 	.word	0x000003b0
        /*0990*/ 	.word	0x000000ff
        /*0994*/ 	.word	0x00000058
        /*0998*/ 	.short	0x0100
        /*099a*/ 	.byte	0x09
	.zero		1


	//   ....[6]....
        /*099c*/ 	.word	0x000003c0
        /*09a0*/ 	.word	0x000000ff
        /*09a4*/ 	.word	0x00000018
        /*09a8*/ 	.short	0x0100
        /*09aa*/ 	.byte	0x09
	.zero		1


	//   ....[7]....
        /*09ac*/ 	.word	0x000003d0
        /*09b0*/ 	.word	0x000000ff
        /*09b4*/ 	.word	0x00000060
        /*09b8*/ 	.short	0x0100
        /*09ba*/ 	.byte	0x09
	.zero		1


	//   ....[8]....
        /*09bc*/ 	.word	0x000003e0
        /*09c0*/ 	.word	0x000000ff
        /*09c4*/ 	.word	0x00000020
        /*09c8*/ 	.short	0x0100
        /*09ca*/ 	.byte	0x09
	.zero		1


	//   ....[9]....
        /*09cc*/ 	.word	0x000003f0
        /*09d0*/ 	.word	0x000000ff
        /*09d4*/ 	.word	0x00000068
        /*09d8*/ 	.short	0x0100
        /*09da*/ 	.byte	0x09
	.zero		1


	//   ....[10]....
        /*09dc*/ 	.word	0x00000400
        /*09e0*/ 	.word	0x000000ff
        /*09e4*/ 	.word	0x00000028
        /*09e8*/ 	.short	0x0100
        /*09ea*/ 	.byte	0x09
	.zero		1


	//   ....[11]....
        /*09ec*/ 	.word	0x00000410
        /*09f0*/ 	.word	0x000000ff
        /*09f4*/ 	.word	0x00000070
        /*09f8*/ 	.short	0x0100
        /*09fa*/ 	.byte	0x09
	.zero		1


	//   ....[12]....
        /*09fc*/ 	.word	0x00000420
        /*0a00*/ 	.word	0x000000ff
        /*0a04*/ 	.word	0x00000030
        /*0a08*/ 	.short	0x0100
        /*0a0a*/ 	.byte	0x09
	.zero		1


	//   ....[13]....
        /*0a0c*/ 	.word	0x00000430
        /*0a10*/ 	.word	0x000000ff
        /*0a14*/ 	.word	0x00000078
        /*0a18*/ 	.short	0x0100
        /*0a1a*/ 	.byte	0x09
	.zero		1


	//   ....[14]....
        /*0a1c*/ 	.word	0x00000440
        /*0a20*/ 	.word	0x000000ff
        /*0a24*/ 	.word	0x00000038
        /*0a28*/ 	.short	0x0100
        /*0a2a*/ 	.byte	0x09
	.zero		1


	//   ....[15]....
        /*0a2c*/ 	.word	0x00000450
        /*0a30*/ 	.word	0x000000ff
        /*0a34*/ 	.word	0x00000080
        /*0a38*/ 	.short	0x0100
        /*0a3a*/ 	.byte	0x09
	.zero		1


	//   ....[16]....
        /*0a3c*/ 	.word	0x00000460
        /*0a40*/ 	.word	0x000000ff
        /*0a44*/ 	.word	0x00000040
        /*0a48*/ 	.short	0x0100
        /*0a4a*/ 	.byte	0x09
	.zero		1


	//   ....[17]....
        /*0a4c*/ 	.word	0x00000470
        /*0a50*/ 	.word	0x000000ff
        /*0a54*/ 	.word	0x00000088
        /*0a58*/ 	.short	0x0100
        /*0a5a*/ 	.byte	0x09
	.zero		1


	//   ....[18]....
        /*0a5c*/ 	.word	0x00000860
        /*0a60*/ 	.word	0x000000ff
        /*0a64*/ 	.word	0x000000a0
        /*0a68*/ 	.short	0x0100
        /*0a6a*/ 	.byte	0x06
	.zero		1


	//   ....[19]....
        /*0a6c*/ 	.word	0x000008d0
        /*0a70*/ 	.word	0x000000ff
        /*0a74*/ 	.word	0x000000a8
        /*0a78*/ 	.short	0x0100
        /*0a7a*/ 	.byte	0x06
	.zero		1


	//   ....[20]....
        /*0a7c*/ 	.word	0x00001f60
        /*0a80*/ 	.word	0x000000ff
        /*0a84*/ 	.word	0x00000000
        /*0a88*/ 	.short	0x010a
        /*0a8a*/ 	.byte	0x06
	.zero		1


	//   ....[21]....
        /*0a8c*/ 	.word	0x00001fc0
        /*0a90*/ 	.word	0x000000ff
        /*0a94*/ 	.word	0x00000000
        /*0a98*/ 	.short	0x010a
        /*0a9a*/ 	.byte	0x06
	.zero		1


	//   ....[22]....
        /*0a9c*/ 	.word	0x000037f0
        /*0aa0*/ 	.word	0x000000ff
        /*0aa4*/ 	.word	0x00000000
        /*0aa8*/ 	.short	0x010a
        /*0aaa*/ 	.byte	0x09
	.zero		1


	//   ....[23]....
        /*0aac*/ 	.word	0x00003830
        /*0ab0*/ 	.word	0x000000ff
        /*0ab4*/ 	.word	0x00000000
        /*0ab8*/ 	.short	0x010a
        /*0aba*/ 	.byte	0x09
	.zero		1


	//   ....[24]....
        /*0abc*/ 	.word	0x00004ee0
        /*0ac0*/ 	.word	0x000000e5
        /*0ac4*/ 	.word	0x00000000
        /*0ac8*/ 	.short	0x0101
        /*0aca*/ 	.byte	0x3f
	.zero		1


	//   ....[25]....
        /*0acc*/ 	.word	0x00005d70
        /*0ad0*/ 	.word	0x00000018
        /*0ad4*/ 	.word	0x00000000
        /*0ad8*/ 	.short	0x0101
        /*0ada*/ 	.byte	0x3f
	.zero		1


	//   ....[26]....
        /*0adc*/ 	.word	0x0000fe00
        /*0ae0*/ 	.word	0x0000000d
        /*0ae4*/ 	.word	0x00000048
        /*0ae8*/ 	.short	0x010a
        /*0aea*/ 	.byte	0x3f
	.zero		1


	//   ....[27]....
        /*0aec*/ 	.word	0x000101d0
        /*0af0*/ 	.word	0x00000005
        /*0af4*/ 	.word	0x000000a8
        /*0af8*/ 	.short	0x0101
        /*0afa*/ 	.byte	0x3f
	.zero		1


	//   ....[28]....
        /*0afc*/ 	.word	0x00010970
        /*0b00*/ 	.word	0x00000005
        /*0b04*/ 	.word	0x00000000
        /*0b08*/ 	.short	0x010a
        /*0b0a*/ 	.byte	0x3f
	.zero		1


	//   ....[29]....
        /*0b0c*/ 	.word	0x000109f0
        /*0b10*/ 	.word	0x00000007
        /*0b14*/ 	.word	0x00000000
        /*0b18*/ 	.short	0x010a
        /*0b1a*/ 	.byte	0x3f
	.zero		1


	//   ....[30]....
        /*0b1c*/ 	.word	0x00010a80
        /*0b20*/ 	.word	0x00000006
        /*0b24*/ 	.word	0x00000000
        /*0b28*/ 	.short	0x010a
        /*0b2a*/ 	.byte	0x3f
	.zero		1


	//   ....[31]....
        /*0b2c*/ 	.word	0x00010b10
        /*0b30*/ 	.word	0x00000009
        /*0b34*/ 	.word	0x00000000
        /*0b38*/ 	.short	0x010a
        /*0b3a*/ 	.byte	0x3f
	.zero		1


	//   ....[32]....
        /*0b3c*/ 	.word	0x00010ba0
        /*0b40*/ 	.word	0x00000006
        /*0b44*/ 	.word	0x00000000
        /*0b48*/ 	.short	0x010a
        /*0b4a*/ 	.byte	0x3f
	.zero		1


	//   ....[33]....
        /*0b4c*/ 	.word	0x00010c30
        /*0b50*/ 	.word	0x00000009
        /*0b54*/ 	.word	0x00000000
        /*0b58*/ 	.short	0x010a
        /*0b5a*/ 	.byte	0x3f
	.zero		1


	//   ....[34]....
        /*0b5c*/ 	.word	0x00010cc0
        /*0b60*/ 	.word	0x0000000a
        /*0b64*/ 	.word	0x00000000
        /*0b68*/ 	.short	0x010a
        /*0b6a*/ 	.byte	0x3f
	.zero		1


	//   ....[35]....
        /*0b6c*/ 	.word	0x00010d50
        /*0b70*/ 	.word	0x0000000b
        /*0b74*/ 	.word	0x00000000
        /*0b78*/ 	.short	0x010a
        /*0b7a*/ 	.byte	0x3f
	.zero		1


	//   ....[36]....
        /*0b7c*/ 	.word	0x00010de0
        /*0b80*/ 	.word	0x00000003
        /*0b84*/ 	.word	0x00000000
        /*0b88*/ 	.short	0x010a
        /*0b8a*/ 	.byte	0x3f
	.zero		1


	//   ....[37]....
        /*0b8c*/ 	.word	0x00010e50
        /*0b90*/ 	.word	0x00000003
        /*0b94*/ 	.word	0x00000000
        /*0b98*/ 	.short	0x010a
        /*0b9a*/ 	.byte	0x3f
	.zero		1


	//   ....[38]....
        /*0b9c*/ 	.word	0x00010ec0
        /*0ba0*/ 	.word	0x00000000
        /*0ba4*/ 	.word	0x00000000
        /*0ba8*/ 	.short	0x010a
        /*0baa*/ 	.byte	0x3f
	.zero		1


	//   ....[39]....
        /*0bac*/ 	.word	0x00010fa0
        /*0bb0*/ 	.word	0x0000000d
        /*0bb4*/ 	.word	0x00000048
        /*0bb8*/ 	.short	0x010a
        /*0bba*/ 	.byte	0x3f
	.zero		1


	//   ....[40]....
        /*0bbc*/ 	.word	0x00011070
        /*0bc0*/ 	.word	0x00000005
        /*0bc4*/ 	.word	0x00000000
        /*0bc8*/ 	.short	0x010a
        /*0bca*/ 	.byte	0x3f
	.zero		1


	//   ....[41]....
        /*0bcc*/ 	.word	0x000110c0
        /*0bd0*/ 	.word	0x00000007
        /*0bd4*/ 	.word	0x00000000
        /*0bd8*/ 	.short	0x010a
        /*0bda*/ 	.byte	0x3f
	.zero		1


	//   ....[42]....
        /*0bdc*/ 	.word	0x00011110
        /*0be0*/ 	.word	0x00000006
        /*0be4*/ 	.word	0x00000000
        /*0be8*/ 	.short	0x010a
        /*0bea*/ 	.byte	0x3f
	.zero		1


	//   ....[43]....
        /*0bec*/ 	.word	0x00011160
        /*0bf0*/ 	.word	0x00000009
        /*0bf4*/ 	.word	0x00000000
        /*0bf8*/ 	.short	0x010a
        /*0bfa*/ 	.byte	0x3f
	.zero		1


	//   ....[44]....
        /*0bfc*/ 	.word	0x000111b0
        /*0c00*/ 	.word	0x00000006
        /*0c04*/ 	.word	0x00000000
        /*0c08*/ 	.short	0x010a
        /*0c0a*/ 	.byte	0x3f
	.zero		1


	//   ....[45]....
        /*0c0c*/ 	.word	0x00011200
        /*0c10*/ 	.word	0x00000009
        /*0c14*/ 	.word	0x00000000
        /*0c18*/ 	.short	0x010a
        /*0c1a*/ 	.byte	0x3f
	.zero		1


	//   ....[46]....
        /*0c1c*/ 	.word	0x00011250
        /*0c20*/ 	.word	0x0000000a
        /*0c24*/ 	.word	0x00000000
        /*0c28*/ 	.short	0x010a
        /*0c2a*/ 	.byte	0x3f
	.zero		1


	//   ....[47]....
        /*0c2c*/ 	.word	0x000112a0
        /*0c30*/ 	.word	0x0000000b
        /*0c34*/ 	.word	0x00000000
        /*0c38*/ 	.short	0x010a
        /*0c3a*/ 	.byte	0x3f
	.zero		1


	//----- nvinfo : EIATTR_NUM_MBARRIERS
	.align		4
.L_30:
        /*0c3c*/ 	.byte	0x03, 0x38
        /*0c3e*/ 	.short	0x0014


	//----- nvinfo : EIATTR_EXIT_INSTR_OFFSETS
	.align		4
        /*0c40*/ 	.byte	0x04, 0x1c
        /*0c42*/ 	.short	(.L_32 - .L_31)


	//   ....[0]....
.L_31:
        /*0c44*/ 	.word	0x00000ac0


	//   ....[1]....
        /*0c48*/ 	.word	0x00001390


	//   ....[2]....
        /*0c4c*/ 	.word	0x0000f4e0


	//   ....[3]....
        /*0c50*/ 	.word	0x0000fa70


	//   ....[4]....
        /*0c54*/ 	.word	0x00010e30


	//----- nvinfo : EIATTR_MAX_THREADS
	.align		4
.L_32:
        /*0c58*/ 	.byte	0x04, 0x05
        /*0c5a*/ 	.short	(.L_34 - .L_33)
.L_33:
        /*0c5c*/ 	.word	0x00000180
        /*0c60*/ 	.word	0x00000001
        /*0c64*/ 	.word	0x00000001


	//----- nvinfo : EIATTR_CRS_STACK_SIZE
	.align		4
.L_34:
        /*0c68*/ 	.byte	0x04, 0x1e
        /*0c6a*/ 	.short	(.L_36 - .L_35)
.L_35:
        /*0c6c*/ 	.word	0x00000000


	//----- nvinfo : EIATTR_CBANK_PARAM_SIZE
	.align		4
.L_36:
        /*0c70*/ 	.byte	0x03, 0x19
        /*0c72*/ 	.short	0x0470


	//----- nvinfo : EIATTR_PARAM_CBANK
	.align		4
        /*0c74*/ 	.byte	0x04, 0x0a
        /*0c76*/ 	.short	(.L_38 - .L_37)
	.align		4
.L_37:
        /*0c78*/ 	.word	index@(.nv.constant0._ZN7cutlass13device_kernelINS_4gemm6kernel13GemmUniversalIN4cute5tupleIJiiiiEEENS1_10collective13CollectiveMmaINS1_37MainloopSm90TmaGmmaWarpSpecializedFP8ILi9ENS5_IJNS4_1CILi2EEENSA_ILi1EEESC_EEENS1_35KernelTmaWarpSpecializedCooperativeEEENS5_IJNSA_ILi128EEENSA_ILi240EEENSA_ILi64EEEEEENS_12float_e4m3_tENS5_IJlSC_lEEESK_SL_NS4_8TiledMMAINS4_8MMA_AtomIJNS4_4SM904GMMA30MMA_64x16x32_F32E4M3E4M3_SS_TNILNSP_7ScaleInE1ELSR_1EEEEEENS4_6LayoutISD_NS5_IJSC_NSA_ILi0EEESV_EEEEENS5_IJNS4_10UnderscoreESY_SY_EEEEENS4_13SM90_TMA_LOADENS4_14ComposedLayoutINS4_7SwizzleILi2ELi4ELi3EEENS4_18smem_ptr_flag_bitsILi8EEENSU_INS5_IJNSA_ILi8EEESI_EEENS5_IJSI_SC_EEEEEEEvNS4_8identityENS4_23SM90_TMA_LOAD_MULTICASTES1B_vS1C_EENS_8epilogue10collective6detail29Sm90TmaWarpSpecializedAdapterINS1G_15DefaultEpilogueISK_SL_SL_NS1F_6thread17LinearCombinationISK_Li1EffLNS1K_9ScaleType4KindE0ELNS_15FloatRoundStyleE2ESK_EENS1_15EpilogueDefaultEEEEEvvEEEEvNT_6ParamsE)
        /*0c7c*/ 	.short	0x0210
        /*0c7e*/ 	.short	0x0470


	//----- nvinfo : EIATTR_SW_WAR
	.align		4
.L_38:
        /*0c80*/ 	.byte	0x04, 0x36
        /*0c82*/ 	.short	(.L_40 - .L_39)
.L_39:
        /*0c84*/ 	.word	0x00000008
.L_40:


//--------------------- .nv.callgraph             --------------------------
	.section	.nv.callgraph,"",@"SHT_CUDA_CALLGRAPH"
	.align	4
	.sectionentsize	8
	.align		4
        /*0000*/ 	.word	0x00000000
	.align		4
        /*0004*/ 	.word	0xffffffff
	.align		4
        /*0008*/ 	.word	0x00000000
	.align		4
        /*000c*/ 	.word	0xfffffffe
	.align		4
        /*0010*/ 	.word	0x00000000
	.align		4
        /*0014*/ 	.word	0xfffffffd
	.align		4
        /*0018*/ 	.word	0x00000000
	.align		4
        /*001c*/ 	.word	0xfffffffc


//--------------------- .nv.constant4             --------------------------
	.section	.nv.constant4,"a",@progbits
	.align	8
	.align		8
.nv.constant4:
        /*0000*/ 	.dword	_ZN40_INTERNAL_f60bc6eb_4_k_cu_8738c61a_162824cuda3std3__45__cpo5beginE
	.align		8
        /*0008*/ 	.dword	_ZN40_INTERNAL_f60bc6eb_4_k_cu_8738c61a_162824cuda3std3__45__cpo3endE
	.align		8
        /*0010*/ 	.dword	_ZN40_INTERNAL_f60bc6eb_4_k_cu_8738c61a_162824cuda3std3__45__cpo6cbeginE
	.align		8
        /*0018*/ 	.dword	_ZN40_INTERNAL_f60bc6eb_4_k_cu_8738c61a_162824cuda3std3__45__cpo4cendE
	.align		8
        /*0020*/ 	.dword	_ZN40_INTERNAL_f60bc6eb_4_k_cu_8738c61a_162824cuda3std3__442_GLOBAL__N__f60bc6eb_4_k_cu_8738c61a_162826ignoreE
	.align		8
        /*0028*/ 	.dword	_ZN40_INTERNAL_f60bc6eb_4_k_cu_8738c61a_162824cuda3std3__419piecewise_constructE
	.align		8
        /*0030*/ 	.dword	_ZN40_INTERNAL_f60bc6eb_4_k_cu_8738c61a_162824cuda3std3__48in_placeE
	.align		8
        /*0038*/ 	.dword	_ZN40_INTERNAL_f60bc6eb_4_k_cu_8738c61a_162824cuda3std6ranges3__45__cpo4swapE
	.align		8
        /*0040*/ 	.dword	_ZN40_INTERNAL_f60bc6eb_4_k_cu_8738c61a_162824cuda3std6ranges3__45__cpo9iter_moveE
	.align		8
        /*0048*/ 	.dword	_ZN40_INTERNAL_f60bc6eb_4_k_cu_8738c61a_162824cute7productE
	.align		8
        /*0050*/ 	.dword	_ZN40_INTERNAL_f60bc6eb_4_k_cu_8738c61a_162824cute1_E


//--------------------- .text._ZN7cutlass13device_kernelINS_4gemm6kernel13GemmUniversalIN4cute5tupleIJiiiiEEENS1_10collective13CollectiveMmaINS1_37MainloopSm90TmaGmmaWarpSpecializedFP8ILi9ENS5_IJNS4_1CILi2EEENSA_ILi1EEESC_EEENS1_35KernelTmaWarpSpecializedCooperativeEEENS5_IJNSA_ILi128EEENSA_ILi240EEENSA_ILi64EEEEEENS_12float_e4m3_tENS5_IJlSC_lEEESK_SL_NS4_8TiledMMAINS4_8MMA_AtomIJNS4_4SM904GMMA30MMA_64x16x32_F32E4M3E4M3_SS_TNILNSP_7ScaleInE1ELSR_1EEEEEENS4_6LayoutISD_NS5_IJSC_NSA_ILi0EEESV_EEEEENS5_IJNS4_10UnderscoreESY_SY_EEEEENS4_13SM90_TMA_LOADENS4_14ComposedLayoutINS4_7SwizzleILi2ELi4ELi3EEENS4_18smem_ptr_flag_bitsILi8EEENSU_INS5_IJNSA_ILi8EEESI_EEENS5_IJSI_SC_EEEEEEEvNS4_8identityENS4_23SM90_TMA_LOAD_MULTICASTES1B_vS1C_EENS_8epilogue10collective6detail29Sm90TmaWarpSpecializedAdapterINS1G_15DefaultEpilogueISK_SL_SL_NS1F_6thread17LinearCombinationISK_Li1EffLNS1K_9ScaleType4KindE0ELNS_15FloatRoundStyleE2ESK_EENS1_15EpilogueDefaultEEEEEvvEEEEvNT_6ParamsE --------------------------
	.section	.text._ZN7cutlass13device_kernelINS_4gemm6kernel13GemmUniversalIN4cute5tupleIJiiiiEEENS1_10collective13CollectiveMmaINS1_37MainloopSm90TmaGmmaWarpSpecializedFP8ILi9ENS5_IJNS4_1CILi2EEENSA_ILi1EEESC_EEENS1_35KernelTmaWarpSpecializedCooperativeEEENS5_IJNSA_ILi128EEENSA_ILi240EEENSA_ILi64EEEEEENS_12float_e4m3_tENS5_IJlSC_lEEESK_SL_NS4_8TiledMMAINS4_8MMA_AtomIJNS4_4SM904GMMA30MMA_64x16x32_F32E4M3E4M3_SS_TNILNSP_7ScaleInE1ELSR_1EEEEEENS4_6LayoutISD_NS5_IJSC_NSA_ILi0EEESV_EEEEENS5_IJNS4_10UnderscoreESY_SY_EEEEENS4_13SM90_TMA_LOADENS4_14ComposedLayoutINS4_7SwizzleILi2ELi4ELi3EEENS4_18smem_ptr_flag_bitsILi8EEENSU_INS5_IJNSA_ILi8EEESI_EEENS5_IJSI_SC_EEEEEEEvNS4_8identityENS4_23SM90_TMA_LOAD_MULTICASTES1B_vS1C_EENS_8epilogue10collective6detail29Sm90TmaWarpSpecializedAdapterINS1G_15DefaultEpilogueISK_SL_SL_NS1F_6thread17LinearCombinationISK_Li1EffLNS1K_9ScaleType4KindE0ELNS_15FloatRoundStyleE2ESK_EENS1_15EpilogueDefaultEEEEEvvEEEEvNT_6ParamsE,"ax",@progbits
	.align	128
.text._ZN7cutlass13device_kernelINS_4gemm6kernel13GemmUniversalIN4cute5tupleIJiiiiEEENS1_10collective13CollectiveMmaINS1_37MainloopSm90TmaGmmaWarpSpecializedFP8ILi9ENS5_IJNS4_1CILi2EEENSA_ILi1EEESC_EEENS1_35KernelTmaWarpSpecializedCooperativeEEENS5_IJNSA_ILi128EEENSA_ILi240EEENSA_ILi64EEEEEENS_12float_e4m3_tENS5_IJlSC_lEEESK_SL_NS4_8TiledMMAINS4_8MMA_AtomIJNS4_4SM904GMMA30MMA_64x16x32_F32E4M3E4M3_SS_TNILNSP_7ScaleInE1ELSR_1EEEEEENS4_6LayoutISD_NS5_IJSC_NSA_ILi0EEESV_EEEEENS5_IJNS4_10UnderscoreESY_SY_EEEEENS4_13SM90_TMA_LOADENS4_14ComposedLayoutINS4_7SwizzleILi2ELi4ELi3EEENS4_18smem_ptr_flag_bitsILi8EEENSU_INS5_IJNSA_ILi8EEESI_EEENS5_IJSI_SC_EEEEEEEvNS4_8identityENS4_23SM90_TMA_LOAD_MULTICASTES1B_vS1C_EENS_8epilogue10collective6detail29Sm90TmaWarpSpecializedAdapterINS1G_15DefaultEpilogueISK_SL_SL_NS1F_6thread17LinearCombinationISK_Li1EffLNS1K_9ScaleType4KindE0ELNS_15FloatRoundStyleE2ESK_EENS1_15EpilogueDefaultEEEEEvvEEEEvNT_6ParamsE:
        .type           _ZN7cutlass13device_kernelINS_4gemm6kernel13GemmUniversalIN4cute5tupleIJiiiiEEENS1_10collective13CollectiveMmaINS1_37MainloopSm90TmaGmmaWarpSpecializedFP8ILi9ENS5_IJNS4_1CILi2EEENSA_ILi1EEESC_EEENS1_35KernelTmaWarpSpecializedCooperativeEEENS5_IJNSA_ILi128EEENSA_ILi240EEENSA_ILi64EEEEEENS_12float_e4m3_tENS5_IJlSC_lEEESK_SL_NS4_8TiledMMAINS4_8MMA_AtomIJNS4_4SM904GMMA30MMA_64x16x32_F32E4M3E4M3_SS_TNILNSP_7ScaleInE1ELSR_1EEEEEENS4_6LayoutISD_NS5_IJSC_NSA_ILi0EEESV_EEEEENS5_IJNS4_10UnderscoreESY_SY_EEEEENS4_13SM90_TMA_LOADENS4_14ComposedLayoutINS4_7SwizzleILi2ELi4ELi3EEENS4_18smem_ptr_flag_bitsILi8EEENSU_INS5_IJNSA_ILi8EEESI_EEENS5_IJSI_SC_EEEEEEEvNS4_8identityENS4_23SM90_TMA_LOAD_MULTICASTES1B_vS1C_EENS_8epilogue10collective6detail29Sm90TmaWarpSpecializedAdapterINS1G_15DefaultEpilogueISK_SL_SL_NS1F_6thread17LinearCombinationISK_Li1EffLNS1K_9ScaleType4KindE0ELNS_15FloatRoundStyleE2ESK_EENS1_15EpilogueDefaultEEEEEvvEEEEvNT_6ParamsE,@function
        .size           _ZN7cutlass13device_kernelINS_4gemm6kernel13GemmUniversalIN4cute5tupleIJiiiiEEENS1_10collective13CollectiveMmaINS1_37MainloopSm90TmaGmmaWarpSpecializedFP8ILi9ENS5_IJNS4_1CILi2EEENSA_ILi1EEESC_EEENS1_35KernelTmaWarpSpecializedCooperativeEEENS5_IJNSA_ILi128EEENSA_ILi240EEENSA_ILi64EEEEEENS_12float_e4m3_tENS5_IJlSC_lEEESK_SL_NS4_8TiledMMAINS4_8MMA_AtomIJNS4_4SM904GMMA30MMA_64x16x32_F32E4M3E4M3_SS_TNILNSP_7ScaleInE1ELSR_1EEEEEENS4_6LayoutISD_NS5_IJSC_NSA_ILi0EEESV_EEEEENS5_IJNS4_10UnderscoreESY_SY_EEEEENS4_13SM90_TMA_LOADENS4_14ComposedLayoutINS4_7SwizzleILi2ELi4ELi3EEENS4_18smem_ptr_flag_bitsILi8EEENSU_INS5_IJNSA_ILi8EEESI_EEENS5_IJSI_SC_EEEEEEEvNS4_8identityENS4_23SM90_TMA_LOAD_MULTICASTES1B_vS1C_EENS_8epilogue10collective6detail29Sm90TmaWarpSpecializedAdapterINS1G_15DefaultEpilogueISK_SL_SL_NS1F_6thread17LinearCombinationISK_Li1EffLNS1K_9ScaleType4KindE0ELNS_15FloatRoundStyleE2ESK_EENS1_15EpilogueDefaultEEEEEvvEEEEvNT_6ParamsE,(.L_x_329 - _ZN7cutlass13device_kernelINS_4gemm6kernel13GemmUniversalIN4cute5tupleIJiiiiEEENS1_10collective13CollectiveMmaINS1_37MainloopSm90TmaGmmaWarpSpecializedFP8ILi9ENS5_IJNS4_1CILi2EEENSA_ILi1EEESC_EEENS1_35KernelTmaWarpSpecializedCooperativeEEENS5_IJNSA_ILi128EEENSA_ILi240EEENSA_ILi64EEEEEENS_12float_e4m3_tENS5_IJlSC_lEEESK_SL_NS4_8TiledMMAINS4_8MMA_AtomIJNS4_4SM904GMMA30MMA_64x16x32_F32E4M3E4M3_SS_TNILNSP_7ScaleInE1ELSR_1EEEEEENS4_6LayoutISD_NS5_IJSC_NSA_ILi0EEESV_EEEEENS5_IJNS4_10UnderscoreESY_SY_EEEEENS4_13SM90_TMA_LOADENS4_14ComposedLayoutINS4_7SwizzleILi2ELi4ELi3EEENS4_18smem_ptr_flag_bitsILi8EEENSU_INS5_IJNSA_ILi8EEESI_EEENS5_IJSI_SC_EEEEEEEvNS4_8identityENS4_23SM90_TMA_LOAD_MULTICASTES1B_vS1C_EENS_8epilogue10collective6detail29Sm90TmaWarpSpecializedAdapterINS1G_15DefaultEpilogueISK_SL_SL_NS1F_6thread17LinearCombinationISK_Li1EffLNS1K_9ScaleType4KindE0ELNS_15FloatRoundStyleE2ESK_EENS1_15EpilogueDefaultEEEEEvvEEEEvNT_6ParamsE)
        .other          _ZN7cutlass13device_kernelINS_4gemm6kernel13GemmUniversalIN4cute5tupleIJiiiiEEENS1_10collective13CollectiveMmaINS1_37MainloopSm90TmaGmmaWarpSpecializedFP8ILi9ENS5_IJNS4_1CILi2EEENSA_ILi1EEESC_EEENS1_35KernelTmaWarpSpecializedCooperativeEEENS5_IJNSA_ILi128EEENSA_ILi240EEENSA_ILi64EEEEEENS_12float_e4m3_tENS5_IJlSC_lEEESK_SL_NS4_8TiledMMAINS4_8MMA_AtomIJNS4_4SM904GMMA30MMA_64x16x32_F32E4M3E4M3_SS_TNILNSP_7ScaleInE1ELSR_1EEEEEENS4_6LayoutISD_NS5_IJSC_NSA_ILi0EEESV_EEEEENS5_IJNS4_10UnderscoreESY_SY_EEEEENS4_13SM90_TMA_LOADENS4_14ComposedLayoutINS4_7SwizzleILi2ELi4ELi3EEENS4_18smem_ptr_flag_bitsILi8EEENSU_INS5_IJNSA_ILi8EEESI_EEENS5_IJSI_SC_EEEEEEEvNS4_8identityENS4_23SM90_TMA_LOAD_MULTICASTES1B_vS1C_EENS_8epilogue10collective6detail29Sm90TmaWarpSpecializedAdapterINS1G_15DefaultEpilogueISK_SL_SL_NS1F_6thread17LinearCombinationISK_Li1EffLNS1K_9ScaleType4KindE0ELNS_15FloatRoundStyleE2ESK_EENS1_15EpilogueDefaultEEEEEvvEEEEvNT_6ParamsE,@"STO_CUDA_ENTRY STV_DEFAULT"
_ZN7cutlass13device_kernelINS_4gemm6kernel13GemmUniversalIN4cute5tupleIJiiiiEEENS1_10collective13CollectiveMmaINS1_37MainloopSm90TmaGmmaWarpSpecializedFP8ILi9ENS5_IJNS4_1CILi2EEENSA_ILi1EEESC_EEENS1_35KernelTmaWarpSpecializedCooperativeEEENS5_IJNSA_ILi128EEENSA_ILi240EEENSA_ILi64EEEEEENS_12float_e4m3_tENS5_IJlSC_lEEESK_SL_NS4_8TiledMMAINS4_8MMA_AtomIJNS4_4SM904GMMA30MMA_64x16x32_F32E4M3E4M3_SS_TNILNSP_7ScaleInE1ELSR_1EEEEEENS4_6LayoutISD_NS5_IJSC_NSA_ILi0EEESV_EEEEENS5_IJNS4_10UnderscoreESY_SY_EEEEENS4_13SM90_TMA_LOADENS4_14ComposedLayoutINS4_7SwizzleILi2ELi4ELi3EEENS4_18smem_ptr_flag_bitsILi8EEENSU_INS5_IJNSA_ILi8EEESI_EEENS5_IJSI_SC_EEEEEEEvNS4_8identityENS4_23SM90_TMA_LOAD_MULTICASTES1B_vS1C_EENS_8epilogue10collective6detail29Sm90TmaWarpSpecializedAdapterINS1G_15DefaultEpilogueISK_SL_SL_NS1F_6thread17LinearCombinationISK_Li1EffLNS1K_9ScaleType4KindE0ELNS_15FloatRoundStyleE2ESK_EENS1_15EpilogueDefaultEEEEEvvEEEEvNT_6ParamsE:
[----:B------:R-:W0:Y:S02]  /*0000*/  LDC R1, c[0x0][0x28] ;  /* 0x00000a00ff017b82 */ /* 0x000e240000000800 */
[----:B0-----:R-:W-:Y:S01]  /*0010*/  VIADD R1, R1, 0xffffff60 ;  /* 0xffffff6001017836 */ /* 0x001fe20000000000 */
[----:B------:R-:W0:Y:S01]  /*0020*/  S2R R4, SR_TID.X ;  /* 0x0000000000047919 */ /* 0x000e220000002100 */
[----:B------:R-:W-:Y:S01]  /*0030*/  ELECT P0, URZ, PT ;  /* 0x00000000003f782f */ /* 0x000fe20003800000 */
[----:B------:R-:W-:Y:S01]  /*0040*/  BSSY B0, `(.L_x_0) ;  /* 0x0000015000007945 */ /* 0x000fe20003800000 */
[--C-:B0-----:R-:W-:Y:S02]  /*0050*/  SHF.R.U32.HI R0, RZ, 0x5, R4.reuse ;  /* 0x00000005ff007819 */ /* 0x101fe40000011604 */
[----:B------:R-:W-:-:S03]  /*0060*/  SHF.R.U32.HI R2, RZ, 0x7, R4 ;  /* 0x00000007ff027819 */ /* 0x000fc60000011604 */
[----:B------:R-:W0:Y:S04]  /*0070*/  SHFL.IDX PT, R3, R0, RZ, 0x1f ;  /* 0x00001fff00037589 */ /* 0x000e2800000e0000 */
[----:B------:R-:W1:Y:S01]  /*0080*/  SHFL.IDX PT, R2, R2, RZ, 0x1f ;  /* 0x00001fff02027589 */ /* 0x000e6200000e0000 */
[----:B0-----:R-:W-:Y:S02]  /*0090*/  R2UR UR4, R3 ;  /* 0x00000000030472ca */ /* 0x001fe400000e0000 */
[----:B-1----:R-:W-:-:S11]  /*00a0*/  R2UR UR6, R2 ;  /* 0x00000000020672ca */ /* 0x002fd600000e0000 */
[----:B------:R-:W-:Y:S02]  /*00b0*/  USHF.R.S32.HI UR5, URZ, 0x1f, UR4 ;  /* 0x0000001f3f057899 */ /* 0x000fe40008011404 */
[----:B------:R-:W-:Y:S02]  /*00c0*/  ISETP.NE.OR P0, PT, RZ, UR4, !P0 ;  /* 0x00000004ff007c0c */ /* 0x000fe4000c705670 */
[----:B------:R-:W-:-:S04]  /*00d0*/  ULEA.HI UR5, UR5, UR4, URZ, 0x2 ;  /* 0x0000000405057291 */ /* 0x000fc8000f8f103f */
[----:B------:R-:W-:-:S04]  /*00e0*/  ULOP3.LUT UR5, UR5, 0xfffffffc, URZ, 0xc0, !UPT ;  /* 0xfffffffc05057892 */ /* 0x000fc8000f8ec03f */
[----:B------:R-:W-:-:S03]  /*00f0*/  UIADD3 UR8, UR4, -UR5, URZ ;  /* 0x8000000504087290 */ /* 0x000fc6000fffe03f */
[----:B------:R-:W-:Y:S09]  /*0100*/  @P0 BRA `(.L_x_1) ;  /* 0x0000000000200947 */ /* 0x000ff20003800000 */
[----:B------:R-:W-:Y:S02]  /*0110*/  ULDC.64 UR4, c[0x0][0x198] ;  /* 0x0000660000047ab9 */ /* 0x000fe40000000a00 */
[----:B------:R-:W-:Y:S02]  /*0120*/  UIADD3 UR10, UP0, UR4, 0xf0, URZ ;  /* 0x000000f0040a7890 */ /* 0x000fe4000ff1e03f */
[----:B------:R-:W-:Y:S02]  /*0130*/  UIADD3 UR4, UP1, UR4, 0x1f0, URZ ;  /* 0x000001f004047890 */ /* 0x000fe4000ff3e03f */
[----:B------:R-:W-:Y:S02]  /*0140*/  UIADD3.X UR11, URZ, UR5, URZ, UP0, !UPT ;  /* 0x000000053f0b7290 */ /* 0x000fe400087fe43f */
[----:B------:R-:W-:-:S07]  /*0150*/  UIADD3.X UR5, URZ, UR5, URZ, UP1, !UPT ;  /* 0x000000053f057290 */ /* 0x000fce0008ffe43f */
[----:B------:R0:W-:Y:S02]  /*0160*/  UTMACCTL.PF [UR10] ;  /* 0x000000000a0079b9 */ /* 0x0001e40008040000 */
[----:B------:R0:W-:Y:S02]  /*0170*/  UTMACCTL.PF [UR4] ;  /* 0x00000000040079b9 */ /* 0x0001e40008040000 */
[----:B0-----:R-:W-:Y:S01]  /*0180*/  NOP ;  /* 0x0000000000007918 */ /* 0x001fe20000000000 */
.L_x_1:
[----:B------:R-:W-:Y:S05]  /*0190*/  BSYNC B0 ;  /* 0x0000000000007941 */ /* 0x000fea0003800000 */
.L_x_0:
[----:B------:R-:W-:Y:S01]  /*01a0*/  UISETP.NE.AND UP0, UPT, UR8, 0x3, UPT ;  /* 0x000000030800788c */ /* 0x000fe2000bf05270 */
[----:B------:R-:W0:Y:S01]  /*01b0*/  SHFL.IDX PT, R3, R0, RZ, 0x1f ;  /* 0x00001fff00037589 */ /* 0x000e2200000e0000 */
[----:B------:R-:W-:Y:S02]  /*01c0*/  UIADD3 UR10, UR6, -0x1, URZ ;  /* 0xffffffff060a7890 */ /* 0x000fe4000fffe03f */
[----:B------:R-:W-:Y:S01]  /*01d0*/  ISETP.NE.AND P1, PT, RZ, UR6, PT ;  /* 0x00000006ff007c0c */ /* 0x000fe2000bf25270 */
[----:B------:R-:W-:Y:S02]  /*01e0*/  UISETP.EQ.OR UP0, UPT, UR8, URZ, !UP0 ;  /* 0x0000003f0800728c */ /* 0x000fe4000c702670 */
[----:B------:R-:W-:Y:S02]  /*01f0*/  UISETP.GE.U32.AND UP1, UPT, UR10, 0x2, UPT ;  /* 0x000000020a00788c */ /* 0x000fe4000bf26070 */
[----:B------:R-:W-:-:S04]  /*0200*/  UISETP.EQ.AND UP0, UPT, UR6, URZ, UP0 ;  /* 0x0000003f0600728c */ /* 0x000fc80008702270 */
[----:B------:R-:W-:-:S04]  /*0210*/  USEL UR4, URZ, 0x1, !UP0 ;  /* 0x000000013f047887 */ /* 0x000fc8000c000000 */
[----:B------:R-:W-:-:S06]  /*0220*/  USEL UR4, UR4, 0x2, UP1 ;  /* 0x0000000204047887 */ /* 0x000fcc0008800000 */
[----:B------:R-:W-:Y:S01]  /*0230*/  IMAD.U32 R2, RZ, RZ, UR4 ;  /* 0x00000004ff027e24 */ /* 0x000fe2000f8e00ff */
[----:B0-----:R-:W-:-:S04]  /*0240*/  ISETP.NE.AND P0, PT, R3, RZ, PT ;  /* 0x000000ff0300720c */ /* 0x001fc80003f05270 */
[----:B------:R0:W-:Y:S09]  /*0250*/  STL [R1+0x44], R2 ;  /* 0x0000440201007387 */ /* 0x0001f20000100800 */
[----:B0-----:R-:W-:Y:S05]  /*0260*/  @P0 BRA `(.L_x_2) ;  /* 0x00000000008c0947 */ /* 0x001fea0003800000 */
[----:B------:R-:W-:Y:S01]  /*0270*/  ELECT P0, URZ, PT ;  /* 0x00000000003f782f */ /* 0x000fe20003800000 */
[----:B------:R-:W-:-:S12]  /*0280*/  BSSY B0, `(.L_x_2) ;  /* 0x0000021000007945 */ /* 0x000fd80003800000 */
[----:B------:R-:W-:Y:S05]  /*0290*/  @!P0 BRA `(.L_x_3) ;  /* 0x00000000007c8947 */ /* 0x000fea0003800000 */
[----:B------:R-:W0:Y:S01]  /*02a0*/  S2UR UR9, SR_CgaCtaId ;  /* 0x00000000000979c3 */ /* 0x000e220000008800 */
[----:B------:R-:W-:Y:S01]  /*02b0*/  UMOV UR4, 0x400 ;  /* 0x0000040000047882 */ /* 0x000fe20000000000 */
[----:B------:R-:W-:Y:S01]  /*02c0*/  UMOV UR5, 0x1 ;  /* 0x0000000100057882 */ /* 0x000fe20000000000 */
[----:B------:R-:W-:Y:S02]  /*02d0*/  UMOV UR6, 0x4 ;  /* 0x0000000400067882 */ /* 0x000fe40000000000 */
[----:B------:R-:W-:-:S04]  /*02e0*/  UIADD3 UR6, -UR6, 0x100000, URZ ;  /* 0x0010000006067890 */ /* 0x000fc8000fffe13f */
[----:B------:R-:W-:Y:S02]  /*02f0*/  USHF.L.U32 UR7, UR6, 0xb, URZ ;  /* 0x0000000b06077899 */ /* 0x000fe4000800063f */
[----:B------:R-:W-:Y:S02]  /*0300*/  USHF.L.U32 UR6, UR6, 0x1, URZ ;  /* 0x0000000106067899 */ /* 0x000fe4000800063f */
[----:B0-----:R-:W-:Y:S02]  /*0310*/  ULEA UR9, UR9, UR4, 0x18 ;  /* 0x0000000409097291 */ /* 0x001fe4000f8ec03f */
[----:B------:R-:W-:-:S04]  /*0320*/  UIADD3 UR4, -UR5, 0x100000, URZ ;  /* 0x0010000005047890 */ /* 0x000fc8000fffe13f */
[----:B------:R-:W-:Y:S02]  /*0330*/  USHF.L.U32 UR5, UR4, 0xb, URZ ;  /* 0x0000000b04057899 */ /* 0x000fe4000800063f */
[----:B------:R-:W-:Y:S01]  /*0340*/  USHF.L.U32 UR4, UR4, 0x1, URZ ;  /* 0x0000000104047899 */ /* 0x000fe2000800063f */
[----:B------:R-:W0:Y:S11]  /*0350*/  FENCE.VIEW.ASYNC.S ;  /* 0x00000000000073c6 */ /* 0x000e360000000000 */
[----:B0-----:R0:W1:Y:S01]  /*0360*/  SYNCS.EXCH.64 URZ, [UR9], UR4 ;  /* 0x00000004093f75b2 */ /* 0x0010620008000100 */
[----:B------:R0:W2:Y:S01]  /*0370*/  SYNCS.EXCH.64 URZ, [UR9+0x48], UR6 ;  /* 0x00004806093f75b2 */ /* 0x0000a20008000100 */
[----:B------:R0:W3:Y:S01]  /*0380*/  SYNCS.EXCH.64 URZ, [UR9+0x8], UR4 ;  /* 0x00000804093f75b2 */ /* 0x0000e20008000100 */
[----:B------:R0:W4:Y:S01]  /*0390*/  SYNCS.EXCH.64 URZ, [UR9+0x50], UR6 ;  /* 0x00005006093f75b2 */ /* 0x0001220008000100 */
[----:B------:R0:W0:Y:S01]  /*03a0*/  SYNCS.EXCH.64 URZ, [UR9+0x10], UR4 ;  /* 0x00001004093f75b2 */ /* 0x0000220008000100 */
        /* <DEDUP_REMOVED lines=13> */
[----:B------:R-:W-:Y:S01]  /*0480*/  NOP ;  /* 0x0000000000007918 */ /* 0x000fe20000000000 */
.L_x_3:
[----:B0-----:R-:W-:Y:S05]  /*0490*/  BSYNC B0 ;  /* 0x0000000000007941 */ /* 0x001fea0003800000 */
.L_x_2:
[----:B------:R-:W-:Y:S01]  /*04a0*/  SHF.R.S32.HI R2, RZ, 0x1f, R4 ;  /* 0x0000001fff027819 */ /* 0x000fe20000011404 */
[----:B------:R-:W0:Y:S01]  /*04b0*/  SHFL.IDX PT, R0, R0, RZ, 0x1f ;  /* 0x00001fff00007589 */ /* 0x000e2200000e0000 */
[----:B------:R-:W5:Y:S01]  /*04c0*/  S2UR UR9, SR_CTAID.X ;  /* 0x00000000000979c3 */ /* 0x000f620000002500 */
[----:B------:R-:W-:Y:S02]  /*04d0*/  ELECT P0, URZ, PT ;  /* 0x00000000003f782f */ /* 0x000fe40003800000 */
[----:B------:R-:W-:Y:S01]  /*04e0*/  LEA.HI R2, R2, R4, RZ, 0x7 ;  /* 0x0000000402027211 */ /* 0x000fe200078f38ff */
[----:B------:R-:W-:Y:S01]  /*04f0*/  ULDC UR4, c[0x0][0x150] ;  /* 0x0000540000047ab9 */ /* 0x000fe20000000800 */
[----:B------:R-:W-:Y:S01]  /*0500*/  SHF.R.S32.HI R6, RZ, 0x1f, R3 ;  /* 0x0000001fff067819 */ /* 0x000fe20000011403 */
[----:B------:R-:W-:Y:S01]  /*0510*/  NOP ;  /* 0x0000000000007918 */ /* 0x000fe20000000000 */
[----:B------:R-:W-:Y:S01]  /*0520*/  LOP3.LUT R2, R2, 0xffffff80, RZ, 0xc0, !PT ;  /* 0xffffff8002027812 */ /* 0x000fe200078ec0ff */
[----:B------:R-:W-:Y:S01]  /*0530*/  NOP ;  /* 0x0000000000007918 */ /* 0x000fe20000000000 */
[----:B------:R-:W-:Y:S01]  /*0540*/  LEA.HI R6, R6, R3, RZ, 0x2 ;  /* 0x0000000306067211 */ /* 0x000fe200078f10ff */
[----:B------:R-:W1:Y:S02]  /*0550*/  LDC R8, c[0x0][0x144] ;  /* 0x00005100ff087b82 */ /* 0x000e640000000800 */
[----:B------:R-:W-:Y:S01]  /*0560*/  IMAD.IADD R4, R4, 0x1, -R2 ;  /* 0x0000000104047824 */ /* 0x000fe200078e0a02 */
[----:B------:R-:W-:Y:S01]  /*0570*/  LOP3.LUT R6, R6, 0x3ffffffc, RZ, 0xc0, !PT ;  /* 0x3ffffffc06067812 */ /* 0x000fe200078ec0ff */
[----:B------:R-:W2:Y:S03]  /*0580*/  S2R R2, SR_CTAID.Y ;  /* 0x0000000000027919 */ /* 0x000ea60000002600 */
[----:B------:R-:W-:Y:S01]  /*0590*/  SHF.R.S32.HI R5, RZ, 0x1f, R4 ;  /* 0x0000001fff057819 */ /* 0x000fe20000011404 */
[----:B------:R-:W-:Y:S01]  /*05a0*/  IMAD.IADD R6, R3, 0x1, -R6 ;  /* 0x0000000103067824 */ /* 0x000fe200078e0a06 */
[----:B------:R-:W3:Y:S02]  /*05b0*/  LDC R11, c[0x0][0x148] ;  /* 0x00005200ff0b7b82 */ /* 0x000ee40000000800 */
[----:B------:R-:W-:-:S02]  /*05c0*/  LEA.HI R5, R5, R4, RZ, 0x3 ;  /* 0x0000000405057211 */ /* 0x000fc400078f18ff */
[----:B0-----:R-:W-:Y:S02]  /*05d0*/  ISETP.NE.OR P0, PT, R0, RZ, !P0 ;  /* 0x000000ff0000720c */ /* 0x001fe40004705670 */
[--C-:B------:R-:W-:Y:S02]  /*05e0*/  SHF.R.S32.HI R0, RZ, 0x3, R5.reuse ;  /* 0x00000003ff007819 */ /* 0x100fe40000011405 */
[----:B------:R-:W-:Y:S02]  /*05f0*/  SHF.R.S32.HI R5, RZ, 0x1f, R5 ;  /* 0x0000001fff057819 */ /* 0x000fe40000011405 */
[----:B-----5:R-:W-:Y:S02]  /*0600*/  I2FP.F32.U32 R7, UR9 ;  /* 0x0000000900077c45 */ /* 0x020fe40008201000 */
[----:B------:R-:W-:-:S03]  /*0610*/  LEA.HI R5, R5, R0, RZ, 0x2 ;  /* 0x0000000005057211 */ /* 0x000fc600078f10ff */
[----:B------:R-:W-:Y:S01]  /*0620*/  FMUL R7, R7, UR4 ;  /* 0x0000000407077c20 */ /* 0x000fe20008400000 */
[----:B------:R-:W-:Y:S01]  /*0630*/  LOP3.LUT R5, R5, 0xfffffffc, RZ, 0xc0, !PT ;  /* 0xfffffffc05057812 */ /* 0x000fe200078ec0ff */
[----:B------:R-:W-:Y:S01]  /*0640*/  VOTEU.ALL UP0, P0 ;  /* 0x00000000003f7886 */ /* 0x000fe20000000000 */
[----:B------:R-:W-:Y:S01]  /*0650*/  ULDC UR4, c[0x0][0x154] ;  /* 0x0000550000047ab9 */ /* 0x000fe20000000800 */
[----:B------:R-:W-:Y:S02]  /*0660*/  VOTEU.ALL UP1, P0 ;  /* 0x00000000003f7886 */ /* 0x000fe40000020000 */
[----:B------:R-:W0:Y:S01]  /*0670*/  F2I.U32.TRUNC.NTZ R7, R7 ;  /* 0x0000000700077305 */ /* 0x000e22000020f000 */
[----:B------:R-:W-:Y:S01]  /*0680*/  IMAD.IADD R5, R0, 0x1, -R5 ;  /* 0x0000000100057824 */ /* 0x000fe200078e0a05 */
[----:B------:R-:W5:Y:S01]  /*0690*/  @!UP0 S2UR UR7, SR_CgaCtaId ;  /* 0x00000000000789c3 */ /* 0x000f620000008800 */
[----:B------:R-:W-:Y:S02]  /*06a0*/  @!UP0 UMOV UR6, 0x400 ;  /* 0x0000040000068882 */ /* 0x000fe40000000000 */
[----:B------:R-:W-:Y:S01]  /*06b0*/  IMAD R5, R6, 0x4, R5 ;  /* 0x0000000406057824 */ /* 0x000fe200078e0205 */
[----:B--2---:R-:W-:-:S04]  /*06c0*/  I2FP.F32.U32 R9, R2 ;  /* 0x0000000200097245 */ /* 0x004fc80000201000 */
[----:B------:R-:W-:Y:S01]  /*06d0*/  LEA.HI R0, R5, R5, RZ, 0x1 ;  /* 0x0000000505007211 */ /* 0x000fe200078f08ff */
[----:B------:R-:W-:Y:S01]  /*06e0*/  FMUL R9, R9, UR4 ;  /* 0x0000000409097c20 */ /* 0x000fe20008400000 */
[----:B------:R-:W-:Y:S02]  /*06f0*/  UMOV UR4, 0x20 ;  /* 0x0000002000047882 */ /* 0x000fe40000000000 */
[----:B------:R-:W-:Y:S01]  /*0700*/  LOP3.LUT R6, R0, 0xfffffffe, RZ, 0xc0, !PT ;  /* 0xfffffffe00067812 */ /* 0x000fe200078ec0ff */
[----:B0-----:R-:W-:Y:S01]  /*0710*/  IMAD.MOV R13, RZ, RZ, -R7 ;  /* 0x000000ffff0d7224 */ /* 0x001fe200078e0a07 */
[----:B------:R-:W-:-:S04]  /*0720*/  @!UP0 UIADD3 UR4, -UR4, 0x100000, URZ ;  /* 0x0010000004048890 */ /* 0x000fc8000fffe13f */
[----:B------:R-:W-:Y:S02]  /*0730*/  @!UP0 USHF.L.U32 UR5, UR4, 0xb, URZ ;  /* 0x0000000b04058899 */ /* 0x000fe4000800063f */
[----:B------:R-:W-:Y:S01]  /*0740*/  @!UP0 USHF.L.U32 UR4, UR4, 0x1, URZ ;  /* 0x0000000104048899 */ /* 0x000fe2000800063f */
[----:B------:R-:W0:Y:S01]  /*0750*/  F2I.U32.TRUNC.NTZ R9, R9 ;  /* 0x0000000900097305 */ /* 0x000e22000020f000 */
[----:B-1----:R-:W-:Y:S02]  /*0760*/  IMAD R0, R8, R13, UR9 ;  /* 0x0000000908007e24 */ /* 0x002fe4000f8e020d */
[C---:B------:R-:W-:Y:S02]  /*0770*/  IMAD.IADD R7, R5.reuse, 0x1, -R6 ;  /* 0x0000000105077824 */ /* 0x040fe400078e0a06 */
[----:B------:R-:W-:-:S03]  /*0780*/  IMAD.SHL.U32 R6, R5, 0x4, RZ ;  /* 0x0000000405067824 */ /* 0x000fc600078e00ff */
[----:B------:R-:W-:Y:S01]  /*0790*/  ISETP.NE.AND P2, PT, R7, R0, PT ;  /* 0x000000000700720c */ /* 0x000fe20003f45270 */
[----:B-----5:R-:W-:Y:S01]  /*07a0*/  @!UP0 ULEA UR6, UR7, UR6, 0x18 ;  /* 0x0000000607068291 */ /* 0x020fe2000f8ec03f */
[----:B------:R-:W-:Y:S01]  /*07b0*/  LOP3.LUT R10, R5, 0xc, R6, 0x78, !PT ;  /* 0x0000000c050a7812 */ /* 0x000fe200078e7806 */
[----:B------:R-:W1:Y:S01]  /*07c0*/  LDC R7, c[0x0][0x140] ;  /* 0x00005000ff077b82 */ /* 0x000e620000000800 */
[----:B------:R-:W-:Y:S01]  /*07d0*/  VOTEU.ALL UP0, P0 ;  /* 0x00000000003f7886 */ /* 0x000fe20000000000 */
[----:B------:R-:W-:Y:S01]  /*07e0*/  LOP3.LUT P0, RZ, R4, 0x7, RZ, 0xc0, !PT ;  /* 0x0000000704ff7812 */ /* 0x000fe2000780c0ff */
[----:B0-----:R-:W-:Y:S01]  /*07f0*/  IMAD.MOV R12, RZ, RZ, -R9 ;  /* 0x000000ffff0c7224 */ /* 0x001fe200078e0a09 */
[----:B------:R0:W-:Y:S01]  /*0800*/  STL [R1+0x40], R10 ;  /* 0x0000400a01007387 */ /* 0x0001e20000100800 */
[----:B------:R-:W-:Y:S01]  /*0810*/  IMAD.MOV.U32 R4, RZ, RZ, 0x1 ;  /* 0x00000001ff047424 */ /* 0x000fe200078e00ff */
[----:B------:R-:W-:Y:S01]  /*0820*/  ISETP.LT.U32.AND P0, PT, R10, 0x2, !P0 ;  /* 0x000000020a00780c */ /* 0x000fe20004701070 */
[----:B---3--:R-:W-:-:S03]  /*0830*/  IMAD R6, R11, R12, R2 ;  /* 0x0000000c0b067224 */ /* 0x008fc600078e0202 */
[----:B------:R-:W-:Y:S01]  /*0840*/  @P2 LEA.HI R5, R10, R10, RZ, 0x1 ;  /* 0x0000000a0a052211 */ /* 0x000fe200078f08ff */
[----:B------:R-:W2:Y:S02]  /*0850*/  FENCE.VIEW.ASYNC.S ;  /* 0x00000000000073c6 */ /* 0x000ea40000000000 */
[----:B--2---:R0:W2:Y:S01]  /*0860*/  @!UP0 SYNCS.EXCH.64 URZ, [UR6+0xa0], UR4 ;  /* 0x0000a004063f85b2 */ /* 0x0040a20008000100 */
[----:B------:R-:W-:-:S04]  /*0870*/  @P2 SHF.R.S32.HI R5, RZ, 0x1, R5 ;  /* 0x00000001ff052819 */ /* 0x000fc80000011405 */
[----:B------:R-:W-:Y:S02]  /*0880*/  @P2 ISETP.NE.AND P3, PT, R5, R6, PT ;  /* 0x000000060500220c */ /* 0x000fe40003f65270 */
[----:B------:R-:W-:Y:S02]  /*0890*/  SEL R5, RZ, 0x1, !P0 ;  /* 0x00000001ff057807 */ /* 0x000fe40004000000 */
[----:B------:R-:W-:Y:S02]  /*08a0*/  @P2 SEL R4, RZ, 0x1, P3 ;  /* 0x00000001ff042807 */ /* 0x000fe40001800000 */
[----:B-1----:R-:W-:Y:S02]  /*08b0*/  ISETP.EQ.U32.AND P4, PT, R7, 0x1, PT ;  /* 0x000000010700780c */ /* 0x002fe40003f82070 */
[----:B------:R-:W-:Y:S01]  /*08c0*/  LOP3.LUT R4, R4, R5, RZ, 0xc0, !PT ;  /* 0x0000000504047212 */ /* 0x000fe200078ec0ff */
[----:B------:R0:W1:Y:S01]  /*08d0*/  @!UP1 SYNCS.EXCH.64 URZ, [UR6+0xa8], UR4 ;  /* 0x0000a804063f95b2 */ /* 0x0000620008000100 */
[----:B------:R-:W-:-:S03]  /*08e0*/  NOP ;  /* 0x0000000000007918 */ /* 0x000fc60000000000 */
[----:B------:R0:W-:Y:S06]  /*08f0*/  STL [R1+0x3c], R4 ;  /* 0x00003c0401007387 */ /* 0x0001ec0000100800 */
[----:B--2---:R-:W-:Y:S05]  /*0900*/  @!P4 BRA `(.L_x_4) ;  /* 0x000000000008c947 */ /* 0x004fea0003800000 */
[----:B-1--4-:R-:W-:Y:S01]  /*0910*/  UCGABAR_ARV ;  /* 0x00000000000079c7 */ /* 0x012fe20008000000 */
[----:B------:R-:W-:Y:S05]  /*0920*/  BRA `(.L_x_5) ;  /* 0x0000000000047947 */ /* 0x000fea0003800000 */
.L_x_4:
[----:B-1--4-:R-:W-:Y:S01]  /*0930*/  NOP ;  /* 0x0000000000007918 */ /* 0x012fe20000000000 */
.L_x_5:
[----:B------:R-:W1:Y:S01]  /*0940*/  LDC R3, c[0x0][0x65c] ;  /* 0x00019700ff037b82 */ /* 0x000e620000000800 */
[----:B0-----:R-:W-:Y:S02]  /*0950*/  IMAD.U32 R4, RZ, RZ, UR9 ;  /* 0x00000009ff047e24 */ /* 0x001fe4000f8e00ff */
[----:B------:R-:W-:Y:S01]  /*0960*/  IMAD.MOV.U32 R5, RZ, RZ, RZ ;  /* 0x000000ffff057224 */ /* 0x000fe200078e00ff */
[----:B-1----:R-:W-:-:S13]  /*0970*/  ISETP.NE.AND P3, PT, R3, 0x1, PT ;  /* 0x000000010300780c */ /* 0x002fda0003f65270 */
[----:B------:R-:W0:Y:S01]  /*0980*/  @P3 LDC R7, c[0x0][0x10] ;  /* 0x00000400ff073b82 */ /* 0x000e220000000800 */
[----:B------:R-:W-:Y:S02]  /*0990*/  @P3 IMAD.MOV.U32 R3, RZ, RZ, RZ ;  /* 0x000000ffff033224 */ /* 0x000fe400078e00ff */
[----:B------:R-:W-:-:S05]  /*09a0*/  @P3 IMAD.MOV.U32 R13, RZ, RZ, RZ ;  /* 0x000000ffff0d3224 */ /* 0x000fca00078e00ff */
[----:B------:R-:W1:Y:S01]  /*09b0*/  @!P3 LDC R9, c[0x0][0xc] ;  /* 0x00000300ff09bb82 */ /* 0x000e620000000800 */
[----:B0-----:R-:W-:-:S04]  /*09c0*/  @P3 IMAD.WIDE.U32 R6, R7, UR9, R2 ;  /* 0x0000000907063c25 */ /* 0x001fc8000f8e0002 */
[----:B------:R-:W-:Y:S02]  /*09d0*/  @P3 IMAD.MOV.U32 R19, RZ, RZ, R6 ;  /* 0x000000ffff133224 */ /* 0x000fe400078e0006 */
[----:B------:R-:W-:Y:S02]  /*09e0*/  @P3 IMAD.IADD R23, R7, 0x1, R13 ;  /* 0x0000000107173824 */ /* 0x000fe400078e020d */
[----:B-1----:R-:W-:-:S04]  /*09f0*/  @!P3 IMAD.WIDE.U32 R4, R2, R9, R4 ;  /* 0x000000090204b225 */ /* 0x002fc800078e0004 */
[----:B------:R-:W-:Y:S02]  /*0a00*/  @!P3 IMAD.MOV.U32 R19, RZ, RZ, R4 ;  /* 0x000000ffff13b224 */ /* 0x000fe400078e0004 */
[----:B------:R-:W-:-:S03]  /*0a10*/  @!P3 IMAD.MOV.U32 R23, RZ, RZ, R5 ;  /* 0x000000ffff17b224 */ /* 0x000fc600078e0005 */
[----:B------:R0:W-:Y:S04]  /*0a20*/  STL [R1+0x50], R19 ;  /* 0x0000501301007387 */ /* 0x0001e80000100800 */
[----:B------:R0:W-:Y:S01]  /*0a30*/  STL [R1+0x4c], R23 ;  /* 0x00004c1701007387 */ /* 0x0001e20000100800 */
[----:B------:R-:W-:Y:S05]  /*0a40*/  @!P4 BRA `(.L_x_6) ;  /* 0x00000000000cc947 */ /* 0x000fea0003800000 */
[----:B------:R-:W-:Y:S01]  /*0a50*/  UCGABAR_WAIT ;  /* 0x0000000000007dc7 */ /* 0x000fe20008000000 */
[----:B------:R-:W-:Y:S01]  /*0a60*/  CCTL.IVALL ;  /* 0x00000000ff00798f */ /* 0x000fe20002000000 */
[----:B------:R-:W-:Y:S05]  /*0a70*/  BRA `(.L_x_7) ;  /* 0x0000000000047947 */ /* 0x000fea0003800000 */
.L_x_6:
[----:B------:R-:W-:Y:S06]  /*0a80*/  BAR.SYNC.DEFER_BLOCKING 0x0 ;  /* 0x0000000000007b1d */ /* 0x000fec0000010000 */
.L_x_7:
[----:B------:R-:W-:Y:S05]  /*0a90*/  @!P1 BRA `(.L_x_8) ;  /* 0x000000e800949947 */ /* 0x000fea0003800000 */
[----:B------:R-:W-:-:S06]  /*0aa0*/  UISETP.GT.U32.AND UP0, UPT, UR10, 0x1, UPT ;  /* 0x000000010a00788c */ /* 0x000fcc000bf04070 */
[----:B------:R-:W-:-:S13]  /*0ab0*/  PLOP3.LUT P0, PT, PT, PT, UP0, 0x80, 0x0 ;  /* 0x000000000000781c */ /* 0x000fda0003f0f008 */
[----:B------:R-:W-:Y:S05]  /*0ac0*/  @P0 EXIT ;  /* 0x000000000000094d */ /* 0x000fea0003800000 */
[----:B------:R-:W-:Y:S01]  /*0ad0*/  IMAD.MOV.U32 R5, RZ, RZ, -0x1 ;  /* 0xffffffffff057424 */ /* 0x000fe200078e00ff */
[----:B------:R-:W-:Y:S01]  /*0ae0*/  ULDC.64 UR4, c[0x0][0x650] ;  /* 0x0001940000047ab9 */ /* 0x000fe20000000a00 */
[----:B------:R-:W-:Y:S01]  /*0af0*/  IMAD.MOV.U32 R6, RZ, RZ, -0x1 ;  /* 0xffffffffff067424 */ /* 0x000fe200078e00ff */
[----:B------:R-:W-:Y:S01]  /*0b00*/  ISETP.GE.U32.AND P0, PT, R19, UR4, PT ;  /* 0x0000000413007c0c */ /* 0x000fe2000bf06070 */
[----:B------:R-:W-:Y:S01]  /*0b10*/  UMOV UR4, 0xffffffff ;  /* 0xffffffff00047882 */ /* 0x000fe20000000000 */
[----:B------:R1:W-:Y:S01]  /*0b20*/  STL [R1+0x64], R5 ;  /* 0x0000640501007387 */ /* 0x0003e20000100800 */
[----:B------:R-:W-:Y:S02]  /*0b30*/  PRMT R4, RZ, 0x7610, R4 ;  /* 0x00007610ff047816 */ /* 0x000fe40000000004 */
[----:B------:R-:W-:Y:S01]  /*0b40*/  ISETP.GE.U32.AND.EX P0, PT, R23, UR5, PT, P0 ;  /* 0x0000000517007c0c */ /* 0x000fe2000bf06100 */
[----:B------:R2:W-:Y:S01]  /*0b50*/  STL [R1+0x60], R6 ;  /* 0x0000600601007387 */ /* 0x0005e20000100800 */
[----:B-1----:R-:W-:-:S05]  /*0b60*/  IMAD.U32 R5, RZ, RZ, UR4 ;  /* 0x00000004ff057e24 */ /* 0x002fca000f8e00ff */
[----:B------:R2:W-:Y:S06]  /*0b70*/  STL [R1+0x58], R5 ;  /* 0x0000580501007387 */ /* 0x0005ec0000100800 */
[----:B------:R-:W-:Y:S05]  /*0b80*/  @P0 BRA `(.L_x_9) ;  /* 0x0000000400400947 */ /* 0x000fea0003800000 */
[----:B------:R-:W1:Y:S01]  /*0b90*/  LDC.64 R14, c[0x0][0x628] ;  /* 0x00018a00ff0e7b82 */ /* 0x000e620000000a00 */
[----:B------:R-:W-:Y:S02]  /*0ba0*/  IMAD.MOV.U32 R4, RZ, RZ, R19 ;  /* 0x000000ffff047224 */ /* 0x000fe400078e0013 */
[----:B--2---:R-:W-:-:S05]  /*0bb0*/  IMAD.MOV.U32 R5, RZ, RZ, R23 ;  /* 0x000000ffff057224 */ /* 0x004fca00078e0017 */
[----:B------:R-:W2:Y:S08]  /*0bc0*/  LDC R10, c[0x0][0x630] ;  /* 0x00018c00ff0a7b82 */ /* 0x000eb00000000800 */
[----:B------:R-:W3:Y:S01]  /*0bd0*/  LDC.64 R16, c[0x0][0x620] ;  /* 0x00018800ff107b82 */ /* 0x000ee20000000a00 */
[----:B-1----:R-:W-:-:S04]  /*0be0*/  ISETP.NE.U32.AND P0, PT, R14, RZ, PT ;  /* 0x000000ff0e00720c */ /* 0x002fc80003f05070 */
[----:B------:R-:W-:-:S13]  /*0bf0*/  ISETP.NE.AND.EX P0, PT, R15, RZ, PT, P0 ;  /* 0x000000ff0f00720c */ /* 0x000fda0003f05300 */
[----:B--23--:R-:W-:Y:S05]  /*0c00*/  @!P0 BRA `(.L_x_10) ;  /* 0x0000000000288947 */ /* 0x00cfea0003800000 */
[----:B------:R-:W1:Y:S02]  /*0c10*/  LDC R9, c[0x0][0x634] ;  /* 0x00018d00ff097b82 */ /* 0x000e640000000800 */
[----:B-1----:R-:W-:-:S05]  /*0c20*/  IADD3 R9, P0, R19, R9, RZ ;  /* 0x0000000913097210 */ /* 0x002fca0007f1e0ff */
[----:B------:R-:W-:-:S04]  /*0c30*/  IMAD.X R13, RZ, RZ, R23, P0 ;  /* 0x000000ffff0d7224 */ /* 0x000fc800000e0617 */
[----:B------:R-:W-:-:S04]  /*0c40*/  IMAD.WIDE.U32 R4, R13, R14, RZ ;  /* 0x0000000e0d047225 */ /* 0x000fc800078e00ff */
[----:B------:R-:W-:-:S04]  /*0c50*/  IMAD.WIDE.U32 R6, P0, R9, R15, R4 ;  /* 0x0000000f09067225 */ /* 0x000fc80007800004 */
[----:B------:R-:W-:-:S04]  /*0c60*/  IMAD.WIDE.U32 R4, R9, R14, RZ ;  /* 0x0000000e09047225 */ /* 0x000fc800078e00ff */
[----:B------:R-:W-:Y:S01]  /*0c70*/  IMAD.X R9, RZ, RZ, RZ, P0 ;  /* 0x000000ffff097224 */ /* 0x000fe200000e06ff */
[----:B------:R-:W-:Y:S01]  /*0c80*/  IADD3 RZ, P0, R5, R6, RZ ;  /* 0x0000000605ff7210 */ /* 0x000fe20007f1e0ff */
[----:B------:R-:W-:-:S04]  /*0c90*/  IMAD.MOV.U32 R8, RZ, RZ, R7 ;  /* 0x000000ffff087224 */ /* 0x000fc800078e0007 */
[----:B------:R-:W-:-:S08]  /*0ca0*/  IMAD.WIDE.U32.X R4, R13, R15, R8, P0 ;  /* 0x0000000f0d047225 */ /* 0x000fd000000e0408 */
.L_x_10:
[----:B------:R-:W1:Y:S01]  /*0cb0*/  LDC.64 R20, c[0x0][0x640] ;  /* 0x00019000ff147b82 */ /* 0x000e620000000a00 */
[-C--:B------:R-:W-:Y:S01]  /*0cc0*/  SHF.R.U64 R22, R4, R10.reuse, R5 ;  /* 0x0000000a04167219 */ /* 0x080fe20000001205 */
[----:B------:R-:W-:Y:S01]  /*0cd0*/  IMAD.MOV.U32 R4, RZ, RZ, R19 ;  /* 0x000000ffff047224 */ /* 0x000fe200078e0013 */
[----:B------:R-:W-:Y:S01]  /*0ce0*/  SHF.R.U32.HI R3, RZ, R10, R5 ;  /* 0x0000000aff037219 */ /* 0x000fe20000011605 */
[----:B------:R-:W-:Y:S01]  /*0cf0*/  IMAD.MOV.U32 R5, RZ, RZ, R23 ;  /* 0x000000ffff057224 */ /* 0x000fe200078e0017 */
[----:B------:R-:W-:Y:S01]  /*0d00*/  IADD3 R7, P0, RZ, -R22, RZ ;  /* 0x80000016ff077210 */ /* 0x000fe20007f1e0ff */
[----:B0-----:R-:W-:Y:S02]  /*0d10*/  IMAD R23, R11, R12, R2 ;  /* 0x0000000c0b177224 */ /* 0x001fe400078e0202 */
[----:B------:R-:W0:Y:S01]  /*0d20*/  LDC R8, c[0x0][0x618] ;  /* 0x00018600ff087b82 */ /* 0x000e220000000800 */
[----:B------:R-:W-:Y:S02]  /*0d30*/  IMAD.MOV.U32 R11, RZ, RZ, 0x1 ;  /* 0x00000001ff0b7424 */ /* 0x000fe400078e00ff */
[----:B------:R-:W-:-:S02]  /*0d40*/  IMAD.X R3, RZ, RZ, ~R3, P0 ;  /* 0x000000ffff037224 */ /* 0x000fc400000e0e03 */
[----:B------:R-:W-:-:S03]  /*0d50*/  IMAD.WIDE.U32 R4, R7, R16, R4 ;  /* 0x0000001007047225 */ /* 0x000fc600078e0004 */
[----:B------:R-:W2:Y:S01]  /*0d60*/  LDC R14, c[0x0][0x608] ;  /* 0x00018200ff0e7b82 */ /* 0x000ea20000000800 */
[----:B------:R-:W-:-:S04]  /*0d70*/  IMAD R6, R3, R16, RZ ;  /* 0x0000001003067224 */ /* 0x000fc800078e02ff */
[----:B------:R-:W-:-:S03]  /*0d80*/  IMAD R3, R7, R17, R6 ;  /* 0x0000001107037224 */ /* 0x000fc600078e0206 */
[----:B------:R-:W3:Y:S01]  /*0d90*/  LDC R18, c[0x0][0x658] ;  /* 0x00019600ff127b82 */ /* 0x000ee20000000800 */
[----:B------:R-:W-:Y:S01]  /*0da0*/  IMAD.IADD R3, R5, 0x1, R3 ;  /* 0x0000000105037824 */ /* 0x000fe200078e0203 */
[----:B-1----:R-:W-:Y:S01]  /*0db0*/  ISETP.NE.U32.AND P0, PT, R20, RZ, PT ;  /* 0x000000ff1400720c */ /* 0x002fe20003f05070 */
[----:B------:R-:W-:-:S03]  /*0dc0*/  IMAD.MOV.U32 R5, RZ, RZ, -0x1 ;  /* 0xffffffffff057424 */ /* 0x000fc600078e00ff */
[----:B------:R-:W-:Y:S02]  /*0dd0*/  ISETP.NE.AND.EX P0, PT, R21, RZ, PT, P0 ;  /* 0x000000ff1500720c */ /* 0x000fe40003f05300 */
[----:B------:R-:W1:Y:S01]  /*0de0*/  LDC R13, c[0x0][0x600] ;  /* 0x00018000ff0d7b82 */ /* 0x000e620000000800 */
[-CC-:B0-----:R-:W-:Y:S02]  /*0df0*/  SHF.R.U64 R10, R4, R8.reuse, R3.reuse ;  /* 0x00000008040a7219 */ /* 0x181fe40000001203 */
[----:B------:R-:W-:-:S05]  /*0e00*/  SHF.R.U32.HI R3, RZ, R8, R3 ;  /* 0x00000008ff037219 */ /* 0x000fca0000011603 */
[----:B------:R-:W0:Y:S01]  /*0e10*/  LDC R15, c[0x0][0x648] ;  /* 0x00019200ff0f7b82 */ /* 0x000e220000000800 */
[-CC-:B--2---:R-:W-:Y:S02]  /*0e20*/  SHF.R.U64 R19, R10, R14.reuse, R3.reuse ;  /* 0x0000000e0a137219 */ /* 0x184fe40000001203 */
[----:B------:R-:W-:-:S05]  /*0e30*/  SHF.R.U32.HI R3, RZ, R14, R3 ;  /* 0x0000000eff037219 */ /* 0x000fca0000011603 */
[----:B------:R-:W2:Y:S01]  /*0e40*/  LDC R17, c[0x0][0x638] ;  /* 0x00018e00ff117b82 */ /* 0x000ea20000000800 */
[-C--:B---3--:R-:W-:Y:S02]  /*0e50*/  SHF.L.U32 R2, R5, R18.reuse, RZ ;  /* 0x0000001205027219 */ /* 0x088fe400000006ff */
[--C-:B------:R-:W-:Y:S02]  /*0e60*/  SHF.R.U64 R12, R19, R18, R3.reuse ;  /* 0x00000012130c7219 */ /* 0x100fe40000001203 */
[----:B------:R-:W-:Y:S02]  /*0e70*/  LOP3.LUT R8, RZ, R2, RZ, 0x33, !PT ;  /* 0x00000002ff087212 */ /* 0x000fe400078e33ff */
[----:B------:R-:W-:Y:S01]  /*0e80*/  SHF.R.U32.HI R3, RZ, R18, R3 ;  /* 0x00000012ff037219 */ /* 0x000fe20000011603 */
[----:B------:R-:W3:Y:S01]  /*0e90*/  LDC R16, c[0x0][0x610] ;  /* 0x00018400ff107b82 */ /* 0x000ee20000000800 */
[----:B------:R-:W-:Y:S01]  /*0ea0*/  IMAD.MOV.U32 R2, RZ, RZ, R12 ;  /* 0x000000ffff027224 */ /* 0x000fe200078e000c */
[----:B------:R-:W-:Y:S06]  /*0eb0*/  @!P0 BRA `(.L_x_11) ;  /* 0x0000000000288947 */ /* 0x000fec0003800000 */
[----:B------:R-:W4:Y:S02]  /*0ec0*/  LDC R7, c[0x0][0x64c] ;  /* 0x00019300ff077b82 */ /* 0x000f240000000800 */
[----:B----4-:R-:W-:-:S05]  /*0ed0*/  IADD3 R7, P0, R12, R7, RZ ;  /* 0x000000070c077210 */ /* 0x010fca0007f1e0ff */
        /* <DEDUP_REMOVED lines=8> */
.L_x_11:
[----:B0-----:R-:W-:Y:S01]  /*0f60*/  SHF.R.U64 R4, R2, R15, R3 ;  /* 0x0000000f02047219 */ /* 0x001fe20000001203 */
[----:B-1----:R-:W-:Y:S01]  /*0f70*/  VIADD R5, R13, 0xffffffff ;  /* 0xffffffff0d057836 */ /* 0x002fe20000000000 */
[----:B------:R-:W-:Y:S02]  /*0f80*/  SHF.L.U32 R2, R11, R18, RZ ;  /* 0x000000120b027219 */ /* 0x000fe400000006ff */
[----:B------:R-:W-:Y:S01]  /*0f90*/  LOP3.LUT R3, R19, R8, RZ, 0xc0, !PT ;  /* 0x0000000813037212 */ /* 0x000fe200078ec0ff */
[----:B------:R-:W-:Y:S01]  /*0fa0*/  IMAD.MOV R6, RZ, RZ, -R4 ;  /* 0x000000ffff067224 */ /* 0x000fe200078e0a04 */
[----:B------:R-:W-:Y:S02]  /*0fb0*/  R2UR UR4, R22 ;  /* 0x00000000160472ca */ /* 0x000fe400000e0000 */
[----:B------:R-:W-:Y:S01]  /*0fc0*/  SEL R0, R0, R23, !P3 ;  /* 0x0000001700007207 */ /* 0x000fe20005800000 */
[----:B------:R-:W-:Y:S01]  /*0fd0*/  IMAD R3, R2, R4, R3 ;  /* 0x0000000402037224 */ /* 0x000fe200078e0203 */
[----:B------:R-:W-:Y:S01]  /*0fe0*/  LOP3.LUT R5, R10, R5, RZ, 0xc0, !PT ;  /* 0x000000050a057212 */ /* 0x000fe200078ec0ff */
[----:B--2---:R-:W-:-:S02]  /*0ff0*/  IMAD R2, R6, R17, R12 ;  /* 0x0000001106027224 */ /* 0x004fc400078e020c */
[----:B---3--:R-:W-:Y:S02]  /*1000*/  IMAD R0, R3, R16, R0 ;  /* 0x0000001003007224 */ /* 0x008fe400078e0200 */
[----:B------:R-:W-:Y:S02]  /*1010*/  IMAD R3, R2, R13, R5 ;  /* 0x0000000d02037224 */ /* 0x000fe400078e0205 */
[----:B------:R-:W-:Y:S02]  /*1020*/  IMAD.MOV.U32 R4, RZ, RZ, 0x1 ;  /* 0x00000001ff047424 */ /* 0x000fe400078e00ff */
[----:B------:R-:W-:Y:S01]  /*1030*/  IMAD.U32 R5, RZ, RZ, UR4 ;  /* 0x00000004ff057e24 */ /* 0x000fe2000f8e00ff */
[----:B------:R-:W-:Y:S02]  /*1040*/  SEL R2, R3, R0, !P3 ;  /* 0x0000000003027207 */ /* 0x000fe40005800000 */
[----:B------:R-:W-:Y:S02]  /*1050*/  SEL R0, R0, R3, !P3 ;  /* 0x0000000300007207 */ /* 0x000fe40005800000 */
[----:B------:R1:W-:Y:S04]  /*1060*/  STL [R1+0x58], R5 ;  /* 0x0000580501007387 */ /* 0x0003e80000100800 */
[----:B------:R1:W-:Y:S04]  /*1070*/  STL [R1+0x60], R2 ;  /* 0x0000600201007387 */ /* 0x0003e80000100800 */
[----:B------:R1:W-:Y:S02]  /*1080*/  STL [R1+0x64], R0 ;  /* 0x0000640001007387 */ /* 0x0003e40000100800 */
.L_x_9:
[----:B------:R-:W-:-:S08]  /*1090*/  NOP ;  /* 0x0000000000007918 */ /* 0x000fd00000000000 */
[----:B------:R-:W3:Y:S02]  /*10a0*/  USETMAXREG.TRY_ALLOC.CTAPOOL UP0, 0xe8 ;  /* 0x000000e8000079c8 */ /* 0x000ee40008000600 */
[----:B---3--:R-:W-:-:S13]  /*10b0*/  PLOP3.LUT P0, PT, PT, PT, UP0, 0x80, 0x0 ;  /* 0x000000000000781c */ /* 0x008fda0003f0f008 */
[----:B------:R-:W-:Y:S05]  /*10c0*/  @!P0 BRA `(.L_x_9) ;  /* 0xfffffffc00f08947 */ /* 0x000fea000383ffff */
[----:B------:R-:W-:Y:S01]  /*10d0*/  ULDC.64 UR4, c[0x0][0x598] ;  /* 0x0001660000047ab9 */ /* 0x000fe20000000a00 */
[----:B------:R-:W-:Y:S01]  /*10e0*/  ULDC.64 UR56, c[0x0][0x208] ;  /* 0x0000820000387ab9 */ /* 0x000fe20000000a00 */
[----:B------:R-:W-:-:S04]  /*10f0*/  ISETP.NE.U32.AND P0, PT, RZ, UR4, PT ;  /* 0x00000004ff007c0c */ /* 0x000fc8000bf05070 */
[----:B------:R-:W-:-:S13]  /*1100*/  ISETP.NE.AND.EX P0, PT, RZ, UR5, PT, P0 ;  /* 0x00000005ff007c0c */ /* 0x000fda000bf05300 */
[----:B------:R-:W-:Y:S05]  /*1110*/  @!P0 BRA `(.L_x_12) ;  /* 0x0000000000208947 */ /* 0x000fea0003800000 */
[----:B-1----:R-:W1:Y:S02]  /*1120*/  LDC.64 R2, c[0x0][0x598] ;  /* 0x00016600ff027b82 */ /* 0x002e640000000a00 */
[----:B-1----:R-:W3:Y:S02]  /*1130*/  LDG.E.64 R2, desc[UR56][R2.64] ;  /* 0x0000003802027981 */ /* 0x002ee4000c1e1b00 */
[----:B---3--:R-:W-:-:S04]  /*1140*/  ISETP.NE.U32.AND P0, PT, R2, RZ, PT ;  /* 0x000000ff0200720c */ /* 0x008fc80003f05070 */
[----:B------:R-:W-:-:S13]  /*1150*/  ISETP.NE.AND.EX P0, PT, R3, RZ, PT, P0 ;  /* 0x000000ff0300720c */ /* 0x000fda0003f05300 */
[----:B------:R-:W-:Y:S05]  /*1160*/  @!P0 BRA `(.L_x_12) ;  /* 0x00000000000c8947 */ /* 0x000fea0003800000 */
[----:B------:R-:W3:Y:S02]  /*1170*/  LD.E R2, desc[UR56][R2.64] ;  /* 0x0000003802027980 */ /* 0x000ee4000c101900 */
[----:B---3--:R-:W-:Y:S01]  /*1180*/  R2UR UR4, R2 ;  /* 0x00000000020472ca */ /* 0x008fe200000e0000 */
[----:B------:R-:W-:-:S14]  /*1190*/  BRA `(.L_x_13) ;  /* 0x0000000000247947 */ /* 0x000fdc0003800000 */
.L_x_12:
[----:B------:R-:W-:Y:S02]  /*11a0*/  ULDC.64 UR4, c[0x0][0x588] ;  /* 0x0001620000047ab9 */ /* 0x000fe40000000a00 */
[----:B------:R-:W-:-:S04]  /*11b0*/  ISETP.NE.U32.AND P0, PT, RZ, UR4, PT ;  /* 0x00000004ff007c0c */ /* 0x000fc8000bf05070 */
[----:B------:R-:W-:-:S13]  /*11c0*/  ISETP.NE.AND.EX P0, PT, RZ, UR5, PT, P0 ;  /* 0x00000005ff007c0c */ /* 0x000fda000bf05300 */
[----:B------:R-:W-:Y:S05]  /*11d0*/  @!P0 BRA `(.L_x_14) ;  /* 0x0000000000108947 */ /* 0x000fea0003800000 */
[----:B-1----:R-:W1:Y:S02]  /*11e0*/  LDC.64 R2, c[0x0][0x588] ;  /* 0x00016200ff027b82 */ /* 0x002e640000000a00 */
[----:B-1----:R-:W3:Y:S02]  /*11f0*/  LDG.E R2, desc[UR56][R2.64] ;  /* 0x0000003802027981 */ /* 0x002ee4000c1e1900 */
[----:B---3--:R-:W-:Y:S01]  /*1200*/  R2UR UR4, R2 ;  /* 0x00000000020472ca */ /* 0x008fe200000e0000 */
[----:B------:R-:W-:-:S14]  /*1210*/  BRA `(.L_x_13) ;  /* 0x0000000000047947 */ /* 0x000fdc0003800000 */
.L_x_14:
[----:B------:R-:W-:-:S05]  /*1220*/  ULDC UR4, c[0x0][0x580] ;  /* 0x0001600000047ab9 */ /* 0x000fca0000000800 */
.L_x_13:
[----:B------:R-:W-:Y:S02]  /*1230*/  ULDC.64 UR6, c[0x0][0x5a0] ;  /* 0x0001680000067ab9 */ /* 0x000fe40000000a00 */
        /* <DEDUP_REMOVED lines=11> */
.L_x_15:
        /* <DEDUP_REMOVED lines=8> */
.L_x_17:
[----:B------:R-:W-:-:S05]  /*1370*/  ULDC UR5, c[0x0][0x584] ;  /* 0x0001610000057ab9 */ /* 0x000fca0000000800 */
.L_x_16:
[----:B------:R-:W-:-:S13]  /*1380*/  LOP3.LUT P0, RZ, R4, 0xff, RZ, 0xc0, !PT ;  /* 0x000000ff04ff7812 */ /* 0x000fda000780c0ff */
[----:B------:R-:W-:Y:S05]  /*1390*/  @!P0 EXIT ;  /* 0x000000000000894d */ /* 0x000fea0003800000 */
[----:B-1----:R-:W3:Y:S01]  /*13a0*/  LDL R0, [R1+0x44] ;  /* 0x0000440001007983 */ /* 0x002ee20000100800 */
[----:B------:R-:W-:Y:S02]  /*13b0*/  ULDC UR6, c[0x0][0x28c] ;  /* 0x0000a30000067ab9 */ /* 0x000fe40000000800 */
[----:B------:R-:W-:-:S04]  /*13c0*/  UIADD3 UR6, UR6, 0x3f, URZ ;  /* 0x0000003f06067890 */ /* 0x000fc8000fffe03f */
[----:B------:R-:W-:-:S04]  /*13d0*/  USHF.R.S32.HI UR7, URZ, 0x1f, UR6 ;  /* 0x0000001f3f077899 */ /* 0x000fc80008011406 */
[----:B------:R-:W-:Y:S01]  /*13e0*/  ULEA.HI UR7, UR7, UR6, URZ, 0x6 ;  /* 0x0000000607077291 */ /* 0x000fe2000f8f303f */
[----:B---3--:R-:W-:-:S13]  /*13f0*/  R2UR UR8, R0 ;  /* 0x00000000000872ca */ /* 0x008fda00000e0000 */
[----:B------:R-:W-:Y:S02]  /*1400*/  ULOP3.LUT UR6, UR8, 0x1, URZ, 0xfc, !UPT ;  /* 0x0000000108067892 */ /* 0x000fe4000f8efc3f */
[----:B------:R-:W-:-:S03]  /*1410*/  USHF.R.S32.HI UR8, URZ, 0x6, UR7 ;  /* 0x000000063f087899 */ /* 0x000fc60008011407 */
[----:B------:R-:W-:Y:S01]  /*1420*/  UMOV UR7, URZ ;  /* 0x0000003f00077c82 */ /* 0x000fe20008000000 */
[----:B------:R-:W-:Y:S01]  /*1430*/  IMAD.U32 R0, RZ, RZ, UR6 ;  /* 0x00000006ff007e24 */ /* 0x000fe2000f8e00ff */
[----:B------:R-:W-:Y:S01]  /*1440*/  UMOV UR6, URZ ;  /* 0x0000003f00067c82 */ /* 0x000fe20008000000 */
[----:B------:R-:W-:Y:S02]  /*1450*/  IMAD.U32 R3, RZ, RZ, UR8 ;  /* 0x00000008ff037e24 */ /* 0x000fe4000f8e00ff */
[----:B------:R-:W-:Y:S01]  /*1460*/  IMAD.U32 R2, RZ, RZ, UR6 ;  /* 0x00000006ff027e24 */ /* 0x000fe2000f8e00ff */
[----:B------:R1:W-:Y:S04]  /*1470*/  STL [R1+0x38], R0 ;  /* 0x0000380001007387 */ /* 0x0003e80000100800 */
[----:B------:R3:W-:Y:S01]  /*1480*/  STL [R1+0x5c], R3 ;  /* 0x00005c0301007387 */ /* 0x0007e20000100800 */
[----:B-1----:R-:W-:-:S05]  /*1490*/  IMAD.U32 R0, RZ, RZ, UR7 ;  /* 0x00000007ff007e24 */ /* 0x002fca000f8e00ff */
[----:B------:R3:W-:Y:S04]  /*14a0*/  STL [R1+0x54], R0 ;  /* 0x0000540001007387 */ /* 0x0007e80000100800 */
[----:B------:R3:W-:Y:S02]  /*14b0*/  STL [R1+0x48], R2 ;  /* 0x0000480201007387 */ /* 0x0007e40000100800 */
.L_x_284:
[----:B--23--:R-:W3:Y:S01]  /*14c0*/  LDL R2, [R1+0x54] ;  /* 0x0000540001027983 */ /* 0x00cee20000100800 */
[----:B-1----:R-:W1:Y:S01]  /*14d0*/  S2UR UR10, SR_CgaCtaId ;  /* 0x00000000000a79c3 */ /* 0x002e620000008800 */
[----:B------:R-:W-:Y:S01]  /*14e0*/  UMOV UR58, 0x400 ;  /* 0x00000400003a7882 */ /* 0x000fe20000000000 */
[----:B------:R-:W-:Y:S01]  /*14f0*/  UMOV UR59, URZ ;  /* 0x0000003f003b7c82 */ /* 0x000fe20008000000 */
[----:B----4-:R-:W4:Y:S01]  /*1500*/  S2R R0, SR_TID.X ;  /* 0x0000000000007919 */ /* 0x010f220000002100 */
[----:B------:R-:W-:Y:S01]  /*1510*/  UMOV UR7, URZ ;  /* 0x0000003f00077c82 */ /* 0x000fe20008000000 */
[----:B------:R-:W-:Y:S01]  /*1520*/  UMOV UR8, URZ ;  /* 0x0000003f00087c82 */ /* 0x000fe20008000000 */
[----:B--2---:R-:W-:Y:S01]  /*1530*/  CS2R R4, SRZ ;  /* 0x0000000000047805 */ /* 0x004fe2000001ff00 */
[----:B------:R-:W-:Y:S01]  /*1540*/  STL [R1+0x30], RZ ;  /* 0x000030ff01007387 */ /* 0x000fe20000100800 */
[----:B------:R-:W-:Y:S02]  /*1550*/  CS2R R6, SRZ ;  /* 0x0000000000067805 */ /* 0x000fe4000001ff00 */
[----:B------:R-:W-:-:S02]  /*1560*/  CS2R R8, SRZ ;  /* 0x0000000000087805 */ /* 0x000fc4000001ff00 */
[----:B------:R-:W-:Y:S01]  /*1570*/  CS2R R10, SRZ ;  /* 0x00000000000a7805 */ /* 0x000fe2000001ff00 */
[----:B------:R-:W-:Y:S01]  /*1580*/  STL [R1+0x2c], RZ ;  /* 0x00002cff01007387 */ /* 0x000fe20000100800 */
[----:B------:R-:W-:Y:S02]  /*1590*/  CS2R R12, SRZ ;  /* 0x00000000000c7805 */ /* 0x000fe4000001ff00 */
[----:B------:R-:W-:Y:S02]  /*15a0*/  CS2R R14, SRZ ;  /* 0x00000000000e7805 */ /* 0x000fe4000001ff00 */
[----:B------:R-:W-:Y:S01]  /*15b0*/  CS2R R16, SRZ ;  /* 0x0000000000107805 */ /* 0x000fe2000001ff00 */
[----:B------:R-:W-:Y:S01]  /*15c0*/  STL [R1+0x28], RZ ;  /* 0x000028ff01007387 */ /* 0x000fe20000100800 */
[----:B0-----:R-:W-:Y:S02]  /*15d0*/  CS2R R18, SRZ ;  /* 0x0000000000127805 */ /* 0x001fe4000001ff00 */
[----:B------:R-:W-:-:S02]  /*15e0*/  CS2R R20, SRZ ;  /* 0x0000000000147805 */ /* 0x000fc4000001ff00 */
[----:B------:R-:W-:Y:S01]  /*15f0*/  CS2R R22, SRZ ;  /* 0x0000000000167805 */ /* 0x000fe2000001ff00 */
[----:B------:R-:W-:Y:S01]  /*1600*/  STL [R1+0x24], RZ ;  /* 0x000024ff01007387 */ /* 0x000fe20000100800 */
[----:B------:R-:W-:Y:S02]  /*1610*/  CS2R R144, SRZ ;  /* 0x0000000000907805 */ /* 0x000fe4000001ff00 */
[----:B------:R-:W-:Y:S02]  /*1620*/  CS2R R146, SRZ ;  /* 0x0000000000927805 */ /* 0x000fe4000001ff00 */
[----:B------:R-:W-:Y:S01]  /*1630*/  CS2R R148, SRZ ;  /* 0x0000000000947805 */ /* 0x000fe2000001ff00 */
[----:B------:R-:W-:Y:S01]  /*1640*/  STL [R1+0x20], RZ ;  /* 0x000020ff01007387 */ /* 0x000fe20000100800 */
[----:B-1----:R-:W-:Y:S01]  /*1650*/  ULEA UR58, UR10, UR58, 0x18 ;  /* 0x0000003a0a3a7291 */ /* 0x002fe2000f8ec03f */
[----:B------:R-:W-:Y:S02]  /*1660*/  CS2R R150, SRZ ;  /* 0x0000000000967805 */ /* 0x000fe4000001ff00 */
[----:B------:R-:W-:Y:S01]  /*1670*/  CS2R R152, SRZ ;  /* 0x0000000000987805 */ /* 0x000fe2000001ff00 */
[----:B------:R-:W-:Y:S01]  /*1680*/  STL [R1+0x1c], RZ ;  /* 0x00001cff01007387 */ /* 0x000fe20000100800 */
[----:B------:R-:W-:-:S02]  /*1690*/  CS2R R154, SRZ ;  /* 0x00000000009a7805 */ /* 0x000fc4000001ff00 */
[----:B------:R-:W-:Y:S02]  /*16a0*/  CS2R R156, SRZ ;  /* 0x00000000009c7805 */ /* 0x000fe4000001ff00 */
[----:B------:R-:W-:Y:S01]  /*16b0*/  CS2R R158, SRZ ;  /* 0x00000000009e7805 */ /* 0x000fe2000001ff00 */
[----:B------:R-:W-:Y:S01]  /*16c0*/  STL [R1+0x18], RZ ;  /* 0x000018ff01007387 */ /* 0x000fe20000100800 */
[----:B------:R-:W-:Y:S02]  /*16d0*/  CS2R R160, SRZ ;  /* 0x0000000000a07805 */ /* 0x000fe4000001ff00 */
[----:B------:R-:W-:Y:S02]  /*16e0*/  CS2R R162, SRZ ;  /* 0x0000000000a27805 */ /* 0x000fe4000001ff00 */
[----:B------:R-:W-:Y:S02]  /*16f0*/  CS2R R164, SRZ ;  /* 0x0000000000a47805 */ /* 0x000fe4000001ff00 */
[----:B----4-:R-:W-:Y:S01]  /*1700*/  LOP3.LUT R0, R0, 0x80, RZ, 0xc0, !PT ;  /* 0x0000008000007812 */ /* 0x010fe200078ec0ff */
[----:B------:R-:W-:Y:S01]  /*1710*/  STL [R1+0x14], RZ ;  /* 0x000014ff01007387 */ /* 0x000fe20000100800 */
[----:B------:R-:W-:-:S02]  /*1720*/  CS2R R166, SRZ ;  /* 0x0000000000a67805 */ /* 0x000fc4000001ff00 */
[----:B------:R-:W-:Y:S02]  /*1730*/  CS2R R168, SRZ ;  /* 0x0000000000a87805 */ /* 0x000fe4000001ff00 */
[----:B------:R-:W-:Y:S01]  /*1740*/  SHF.R.U32.HI R0, RZ, 0x7, R0 ;  /* 0x00000007ff007819 */ /* 0x000fe20000011600 */
[----:B------:R-:W-:Y:S01]  /*1750*/  STL [R1+0x10], RZ ;  /* 0x000010ff01007387 */ /* 0x000fe20000100800 */
[----:B------:R-:W-:Y:S02]  /*1760*/  CS2R R170, SRZ ;  /* 0x0000000000aa7805 */ /* 0x000fe4000001ff00 */
[----:B------:R-:W-:Y:S02]  /*1770*/  CS2R R172, SRZ ;  /* 0x0000000000ac7805 */ /* 0x000fe4000001ff00 */
[----:B------:R-:W-:Y:S01]  /*1780*/  CS2R R174, SRZ ;  /* 0x0000000000ae7805 */ /* 0x000fe2000001ff00 */
[----:B------:R-:W-:Y:S01]  /*1790*/  STL [R1+0xc], RZ ;  /* 0x00000cff01007387 */ /* 0x000fe20000100800 */
[----:B------:R-:W-:-:S02]  /*17a0*/  CS2R R176, SRZ ;  /* 0x0000000000b07805 */ /* 0x000fc4000001ff00 */
[----:B------:R-:W-:Y:S02]  /*17b0*/  CS2R R178, SRZ ;  /* 0x0000000000b27805 */ /* 0x000fe4000001ff00 */
[----:B------:R-:W-:Y:S01]  /*17c0*/  CS2R R180, SRZ ;  /* 0x0000000000b47805 */ /* 0x000fe2000001ff00 */
[----:B------:R-:W0:Y:S01]  /*17d0*/  SHFL.IDX PT, R0, R0, RZ, 0x1f ;  /* 0x00001fff00007589 */ /* 0x000e2200000e0000 */
[----:B------:R-:W-:Y:S02]  /*17e0*/  CS2R R182, SRZ ;  /* 0x0000000000b67805 */ /* 0x000fe4000001ff00 */
        /* <DEDUP_REMOVED lines=9> */
[----:B------:R-:W-:Y:S01]  /*1880*/  CS2R R198, SRZ ;  /* 0x0000000000c67805 */ /* 0x000fe2000001ff00 */
[----:B------:R-:W-:Y:S01]  /*1890*/  STL [R1], RZ ;  /* 0x000000ff01007387 */ /* 0x000fe20000100800 */
[----:B------:R-:W-:-:S02]  /*18a0*/  CS2R R200, SRZ ;  /* 0x0000000000c87805 */ /* 0x000fc4000001ff00 */
[----:B------:R-:W-:Y:S02]  /*18b0*/  CS2R R202, SRZ ;  /* 0x0000000000ca7805 */ /* 0x000fe4000001ff00 */
[----:B------:R-:W-:Y:S02]  /*18c0*/  CS2R R204, SRZ ;  /* 0x0000000000cc7805 */ /* 0x000fe4000001ff00 */
[----:B------:R-:W-:Y:S02]  /*18d0*/  CS2R R206, SRZ ;  /* 0x0000000000ce7805 */ /* 0x000fe4000001ff00 */
[----:B------:R-:W-:Y:S02]  /*18e0*/  CS2R R208, SRZ ;  /* 0x0000000000d07805 */ /* 0x000fe4000001ff00 */
[----:B------:R-:W-:Y:S02]  /*18f0*/  CS2R R210, SRZ ;  /* 0x0000000000d27805 */ /* 0x000fe4000001ff00 */
[----:B------:R-:W-:-:S02]  /*1900*/  CS2R R212, SRZ ;  /* 0x0000000000d47805 */ /* 0x000fc4000001ff00 */
[----:B------:R-:W-:Y:S02]  /*1910*/  CS2R R214, SRZ ;  /* 0x0000000000d67805 */ /* 0x000fe4000001ff00 */
[----:B------:R-:W-:Y:S02]  /*1920*/  CS2R R216, SRZ ;  /* 0x0000000000d87805 */ /* 0x000fe4000001ff00 */
[----:B------:R-:W-:Y:S02]  /*1930*/  CS2R R218, SRZ ;  /* 0x0000000000da7805 */ /* 0x000fe4000001ff00 */
[----:B------:R-:W-:Y:S02]  /*1940*/  CS2R R220, SRZ ;  /* 0x0000000000dc7805 */ /* 0x000fe4000001ff00 */
[----:B0-----:R-:W-:Y:S01]  /*1950*/  R2UR UR6, R0 ;  /* 0x00000000000672ca */ /* 0x001fe200000e0000 */
[----:B------:R-:W-:Y:S01]  /*1960*/  IMAD.MOV.U32 R0, RZ, RZ, RZ ;  /* 0x000000ffff007224 */ /* 0x000fe200078e00ff */
[----:B------:R-:W-:-:S02]  /*1970*/  CS2R R222, SRZ ;  /* 0x0000000000de7805 */ /* 0x000fc4000001ff00 */
[----:B------:R-:W-:Y:S02]  /*1980*/  CS2R R224, SRZ ;  /* 0x0000000000e07805 */ /* 0x000fe4000001ff00 */
[----:B------:R-:W-:Y:S02]  /*1990*/  CS2R R226, SRZ ;  /* 0x0000000000e27805 */ /* 0x000fe4000001ff00 */
[----:B------:R-:W-:Y:S01]  /*19a0*/  CS2R R136, SRZ ;  /* 0x0000000000887805 */ /* 0x000fe2000001ff00 */
[----:B------:R0:W-:Y:S01]  /*19b0*/  STL [R1+0x68], R0 ;  /* 0x0000680001007387 */ /* 0x0001e20000100800 */
[----:B------:R-:W-:Y:S02]  /*19c0*/  CS2R R138, SRZ ;  /* 0x00000000008a7805 */ /* 0x000fe4000001ff00 */
[----:B------:R-:W-:Y:S02]  /*19d0*/  CS2R R140, SRZ ;  /* 0x00000000008c7805 */ /* 0x000fe4000001ff00 */
        /* <DEDUP_REMOVED lines=49> */
[----:B---3--:R-:W-:Y:S02]  /*1cf0*/  R2UR UR9, R2 ;  /* 0x00000000020972ca */ /* 0x008fe400000e0000 */
[----:B------:R-:W1:Y:S11]  /*1d00*/  LDC R2, c[0x0][0x28c] ;  /* 0x0000a300ff027b82 */ /* 0x000e760000000800 */
[----:B------:R-:W-:Y:S01]  /*1d10*/  IMAD.U32 R228, RZ, RZ, UR9 ;  /* 0x00000009ffe47e24 */ /* 0x000fe2000f8e00ff */
[----:B------:R-:W-:-:S04]  /*1d20*/  ULEA.HI UR9, UR6, UR6, URZ, 0x1 ;  /* 0x0000000606097291 */ /* 0x000fc8000f8f083f */
[----:B------:R-:W-:-:S04]  /*1d30*/  ULOP3.LUT UR9, UR9, 0xffffe, URZ, 0xc0, !UPT ;  /* 0x000ffffe09097892 */ /* 0x000fc8000f8ec03f */
[----:B------:R-:W-:-:S04]  /*1d40*/  UIADD3 UR9, UR6, -UR9, URZ ;  /* 0x8000000906097290 */ /* 0x000fc8000fffe03f */
[----:B------:R-:W-:Y:S01]  /*1d50*/  ULEA UR9, UR9, UR58, 0xc ;  /* 0x0000003a09097291 */ /* 0x000fe2000f8e603f */
[----:B-1----:R-:W-:Y:S02]  /*1d60*/  ISETP.GE.AND P0, PT, R2, 0x1, PT ;  /* 0x000000010200780c */ /* 0x002fe40003f06270 */
[----:B------:R-:W-:Y:S01]  /*1d70*/  CS2R R2, SRZ ;  /* 0x0000000000027805 */ /* 0x000fe2000001ff00 */
[----:B------:R-:W-:-:S04]  /*1d80*/  UIADD3 UR9, UR9, 0x180, URZ ;  /* 0x0000018009097890 */ /* 0x000fc8000fffe03f */
[----:B------:R-:W-:-:S04]  /*1d90*/  USHF.R.U32.HI UR9, URZ, 0x4, UR9 ;  /* 0x000000043f097899 */ /* 0x000fc80008011609 */
[----:B------:R-:W-:-:S06]  /*1da0*/  ULOP3.LUT UR6, UR9, 0x3fff, URZ, 0xc0, !UPT ;  /* 0x00003fff09067892 */ /* 0x000fcc000f8ec03f */
[----:B0-----:R-:W-:-:S05]  /*1db0*/  IMAD.U32 R0, RZ, RZ, UR6 ;  /* 0x00000006ff007e24 */ /* 0x001fca000f8e00ff */
[----:B------:R0:W-:Y:S04]  /*1dc0*/  STL [R1+0x34], R0 ;  /* 0x0000340001007387 */ /* 0x0001e80000100800 */
[----:B0-----:R-:W2:Y:S01]  /*1dd0*/  LDL R0, [R1+0x48] ;  /* 0x0000480001007983 */ /* 0x001ea20000100800 */
        /* <DEDUP_REMOVED lines=8> */
[----:B--2---:R-:W-:Y:S02]  /*1e60*/  R2UR UR6, R0 ;  /* 0x00000000000672ca */ /* 0x004fe400000e0000 */
[----:B------:R0:W5:Y:S01]  /*1e70*/  LDL.LU R0, [R1+0x68] ;  /* 0x0000680001007983 */ /* 0x0001620000300800 */
[----:B------:R-:W-:-:S12]  /*1e80*/  @!P0 BRA `(.L_x_18) ;  /* 0x0000001400ec8947 */ /* 0x000fd80003800000 */
[----:B------:R-:W2:Y:S02]  /*1e90*/  LDL R227, [R1+0x38] ;  /* 0x0000380001e37983 */ /* 0x000ea40000100800 */
[----:B--2---:R-:W-:-:S13]  /*1ea0*/  R2UR UR6, R227 ;  /* 0x00000000e30672ca */ /* 0x004fda00000e0000 */
[----:B------:R-:W-:-:S06]  /*1eb0*/  UISETP.NE.AND UP0, UPT, UR6, 0x3, UPT ;  /* 0x000000030600788c */ /* 0x000fcc000bf05270 */
[----:B------:R-:W-:-:S13]  /*1ec0*/  PLOP3.LUT P1, PT, PT, PT, UP0, 0x80, 0x0 ;  /* 0x000000000000781c */ /* 0x000fda0003f2f008 */
[----:B------:R-:W-:Y:S05]  /*1ed0*/  @!P1 BRA `(.L_x_19) ;  /* 0x0000000000049947 */ /* 0x000fea0003800000 */
[----:B------:R-:W-:Y:S01]  /*1ee0*/  BPT.TRAP 0x1 ;  /* 0x000000040000795c */ /* 0x000fe20000300000 */
.L_x_19:
[----:B-----5:R-:W2:Y:S04]  /*1ef0*/  LDL R0, [R1+0x54] ;  /* 0x0000540001007983 */ /* 0x020ea80000100800 */
[----:B------:R-:W3:Y:S01]  /*1f00*/  LDL R2, [R1+0x48] ;  /* 0x0000480001027983 */ /* 0x000ee20000100800 */
[----:B--2---:R-:W-:Y:S02]  /*1f10*/  R2UR UR7, R0 ;  /* 0x00000000000772ca */ /* 0x004fe400000e0000 */
[----:B---3--:R-:W-:-:S11]  /*1f20*/  R2UR UR6, R2 ;  /* 0x00000000020672ca */ /* 0x008fd600000e0000 */
[----:B------:R-:W-:Y:S02]  /*1f30*/  IMAD.U32 R0, RZ, RZ, UR7 ;  /* 0x00000007ff007e24 */ /* 0x000fe4000f8e00ff */
[----:B------:R-:W-:-:S03]  /*1f40*/  ULEA UR6, UR6, UR58, 0x3 ;  /* 0x0000003a06067291 */ /* 0x000fc6000f8e183f */
[----:B------:R-:W-:-:S06]  /*1f50*/  SHF.L.U32 R0, R0, 0x1f, RZ ;  /* 0x0000001f00007819 */ /* 0x000fcc00000006ff */
[----:B------:R1:W2:Y:S01]  /*1f60*/  SYNCS.PHASECHK.TRANS64.TRYWAIT P0, [UR6], R0 ;  /* 0x00000000ff0075a7 */ /* 0x0002a20008000146 */
[----:B------:R-:W-:Y:S05]  /*1f70*/  @!P1 BRA `(.L_x_20) ;  /* 0x0000000000049947 */ /* 0x000fea0003800000 */
[----:B------:R-:W-:Y:S01]  /*1f80*/  BPT.TRAP 0x1 ;  /* 0x000000040000795c */ /* 0x000fe20000300000 */
.L_x_20:
[----:B------:R3:W-:Y:S01]  /*1f90*/  STL [R1+0x30], RZ ;  /* 0x000030ff01007387 */ /* 0x0007e20000100800 */
[----:B------:R-:W-:Y:S01]  /*1fa0*/  UMOV UR59, 0x2 ;  /* 0x00000002003b7882 */ /* 0x000fe20000000000 */
[----:B--2---:R-:W-:Y:S05]  /*1fb0*/  @P0 BRA `(.L_x_21) ;  /* 0x0000000000080947 */ /* 0x004fea0003800000 */
[----:B------:R-:W2:Y:S02]  /*1fc0*/  SYNCS.PHASECHK.TRANS64.TRYWAIT P0, [UR6], R0 ;  /* 0x00000000ff0075a7 */ /* 0x000ea40008000146 */
[----:B--2---:R-:W-:Y:S05]  /*1fd0*/  @!P0 BRA `(.L_x_22) ;  /* 0x000000ec00988947 */ /* 0x004fea0003800000 */
.L_x_21:
[----:B--2---:R-:W2:Y:S04]  /*1fe0*/  LDL R3, [R1+0x34] ;  /* 0x0000340001037983 */ /* 0x004ea80000100800 */
[----:B------:R-:W4:Y:S01]  /*1ff0*/  LDL R2, [R1+0x48] ;  /* 0x0000480001027983 */ /* 0x000f220000100800 */
[----:B------:R-:W-:Y:S01]  /*2000*/  UIADD3 UR6, UR58, 0x12180, URZ ;  /* 0x000121803a067890 */ /* 0x000fe2000fffe03f */
[----:B------:R-:W-:Y:S01]  /*2010*/  WARPGROUP.ARRIVE ;  /* 0x00000000000079c5 */ /* 0x000fe20000000000 */
[----:B------:R-:W-:Y:S01]  /*2020*/  UMOV UR11, 0x80000020 ;  /* 0x80000020000b7882 */ /* 0x000fe20000000000 */
[----:B------:R0:W-:Y:S01]  /*2030*/  STL [R1+0x2c], RZ ;  /* 0x00002cff01007387 */ /* 0x0001e20000100800 */
[----:B------:R-:W-:Y:S01]  /*2040*/  USHF.R.U32.HI UR6, URZ, 0x4, UR6 ;  /* 0x000000043f067899 */ /* 0x000fe20008011606 */
[----:B-1----:R-:W-:Y:S01]  /*2050*/  IMAD.MOV.U32 R0, RZ, RZ, RZ ;  /* 0x000000ffff007224 */ /* 0x002fe200078e00ff */
[----:B------:R-:W-:Y:S01]  /*2060*/  CS2R R4, SRZ ;  /* 0x0000000000047805 */ /* 0x000fe2000001ff00 */
[----:B------:R0:W-:Y:S01]  /*2070*/  STL [R1+0x28], RZ ;  /* 0x000028ff01007387 */ /* 0x0001e20000100800 */
[----:B------:R-:W-:Y:S01]  /*2080*/  ULOP3.LUT UR6, UR6, 0x3fff, URZ, 0xc0, !UPT ;  /* 0x00003fff06067892 */ /* 0x000fe2000f8ec03f */
[----:B------:R-:W-:-:S02]  /*2090*/  CS2R R6, SRZ ;  /* 0x0000000000067805 */ /* 0x000fc4000001ff00 */
[----:B------:R-:W-:Y:S01]  /*20a0*/  CS2R R8, SRZ ;  /* 0x0000000000087805 */ /* 0x000fe2000001ff00 */
[----:B------:R0:W-:Y:S01]  /*20b0*/  STL [R1+0x24], RZ ;  /* 0x000024ff01007387 */ /* 0x0001e20000100800 */
[----:B------:R-:W-:Y:S01]  /*20c0*/  ULOP3.LUT UR6, UR6, 0x10000, URZ, 0xfc, !UPT ;  /* 0x0001000006067892 */ /* 0x000fe2000f8efc3f */
[----:B------:R-:W-:Y:S02]  /*20d0*/  CS2R R10, SRZ ;  /* 0x00000000000a7805 */ /* 0x000fe4000001ff00 */
[----:B------:R-:W-:Y:S01]  /*20e0*/  CS2R R12, SRZ ;  /* 0x00000000000c7805 */ /* 0x000fe2000001ff00 */
[----:B------:R0:W-:Y:S01]  /*20f0*/  STL [R1+0x20], RZ ;  /* 0x000020ff01007387 */ /* 0x0001e20000100800 */
[----:B------:R-:W-:Y:S02]  /*2100*/  CS2R R14, SRZ ;  /* 0x00000000000e7805 */ /* 0x000fe4000001ff00 */
[----:B------:R-:W-:Y:S02]  /*2110*/  CS2R R16, SRZ ;  /* 0x0000000000107805 */ /* 0x000fe4000001ff00 */
[----:B------:R-:W-:Y:S01]  /*2120*/  CS2R R18, SRZ ;  /* 0x0000000000127805 */ /* 0x000fe2000001ff00 */
[----:B------:R0:W-:Y:S01]  /*2130*/  STL [R1+0x1c], RZ ;  /* 0x00001cff01007387 */ /* 0x0001e20000100800 */
[----:B------:R-:W-:-:S02]  /*2140*/  CS2R R20, SRZ ;  /* 0x0000000000147805 */ /* 0x000fc4000001ff00 */
        /* <DEDUP_REMOVED lines=26> */
[----:B------:R0:W-:Y:S01]  /*22f0*/  STL [R1], RZ ;  /* 0x000000ff01007387 */ /* 0x0001e20000100800 */
        /* <DEDUP_REMOVED lines=23> */
[----:B--2---:R-:W-:Y:S02]  /*2470*/  R2UR UR7, R3 ;  /* 0x00000000030772ca */ /* 0x004fe400000e0000 */
[----:B----4-:R-:W-:Y:S02]  /*2480*/  R2UR UR9, R2 ;  /* 0x00000000020972ca */ /* 0x010fe400000e0000 */
[----:B------:R-:W-:-:S09]  /*2490*/  CS2R R2, SRZ ;  /* 0x0000000000027805 */ /* 0x000fd2000001ff00 */
[----:B------:R-:W-:-:S03]  /*24a0*/  ULOP3.LUT UR8, UR7, 0x10000, URZ, 0xfc, !UPT ;  /* 0x0001000007087892 */ /* 0x000fc6000f8efc3f */
[----:B------:R-:W-:Y:S01]  /*24b0*/  ULDC UR7, c[0x0][0x50c] ;  /* 0x0001430000077ab9 */ /* 0x000fe20000000800 */
[----:B------:R-:W-:Y:S02]  /*24c0*/  UIMAD UR6, UR9, 0x3c0, UR6 ;  /* 0x000003c0090678a4 */ /* 0x000fe4000f8e0206 */
[----:B------:R-:W-:Y:S02]  /*24d0*/  ULEA UR8, UR9, UR8, 0x9 ;  /* 0x0000000809087291 */ /* 0x000fe4000f8e483f */
[----:B------:R-:W-:Y:S02]  /*24e0*/  UIADD3 UR13, UR6, 0x40, URZ ;  /* 0x00000040060d7890 */ /* 0x000fe4000fffe03f */
[----:B------:R-:W-:Y:S01]  /*24f0*/  UIADD3 UR14, UR6, 0x80, URZ ;  /* 0x00000080060e7890 */ /* 0x000fe2000fffe03f */
[----:B------:R-:W-:Y:S01]  /*2500*/  UMOV UR9, 0x80000020 ;  /* 0x8000002000097882 */ /* 0x000fe20000000000 */
[----:B------:R-:W-:Y:S01]  /*2510*/  UMOV UR10, UR6 ;  /* 0x00000006000a7c82 */ /* 0x000fe20008000000 */
[----:B------:R-:W-:-:S02]  /*2520*/  UIADD3 UR12, UR8, 0x2, URZ ;  /* 0x00000002080c7890 */ /* 0x000fc4000fffe03f */
[----:B------:R-:W-:Y:S01]  /*2530*/  QGMMA.64x16x32.F32.E4M3.E4M3 R136, gdesc[UR8], RZ, !UPT ;  /* 0x00200000088879f3 */ /* 0x000fe2000c7008ff */
[----:B------:R-:W-:Y:S01]  /*2540*/  UMOV UR10, UR13 ;  /* 0x0000000d000a7c82 */ /* 0x000fe20008000000 */
[----:B------:R-:W-:Y:S01]  /*2550*/  UMOV UR11, 0x80000020 ;  /* 0x80000020000b7882 */ /* 0x000fe20000000000 */
[----:B------:R-:W-:Y:S01]  /*2560*/  UIADD3 UR13, UR6, 0xc0, URZ ;  /* 0x000000c0060d7890 */ /* 0x000fe2000fffe03f */
[----:B------:R-:W-:Y:S01]  /*2570*/  QGMMA.64x16x32.F32.E4M3.E4M3 R128, gdesc[UR8], RZ, !UPT ;  /* 0x00200000088079f3 */ /* 0x000fe2000c7008ff */
[----:B------:R-:W-:Y:S01]  /*2580*/  UMOV UR10, UR14 ;  /* 0x0000000e000a7c82 */ /* 0x000fe20008000000 */
[----:B------:R-:W-:Y:S01]  /*2590*/  UIADD3 UR14, UR6, 0x100, URZ ;  /* 0x00000100060e7890 */ /* 0x000fe2000fffe03f */
[----:B------:R-:W-:Y:S01]  /*25a0*/  UMOV UR11, 0x80000020 ;  /* 0x80000020000b7882 */ /* 0x000fe20000000000 */
[----:B------:R-:W-:Y:S01]  /*25b0*/  UISETP.NE.AND UP0, UPT, UR7, 0x2, UPT ;  /* 0x000000020700788c */ /* 0x000fe2000bf05270 */
        /* <DEDUP_REMOVED lines=8> */
[----:B------:R-:W-:Y:S01]  /*2640*/  USEL UR7, URZ, 0x1, UP0 ;  /* 0x000000013f077887 */ /* 0x000fe20008000000 */
[----:B------:R-:W-:Y:S01]  /*2650*/  QGMMA.64x16x32.F32.E4M3.E4M3 R104, gdesc[UR8], RZ, !UPT ;  /* 0x00200000086879f3 */ /* 0x000fe2000c7008ff */
[----:B------:R-:W-:Y:S01]  /*2660*/  UMOV UR10, UR13 ;  /* 0x0000000d000a7c82 */ /* 0x000fe20008000000 */
[----:B------:R-:W-:Y:S01]  /*2670*/  UMOV UR11, 0x80000020 ;  /* 0x80000020000b7882 */ /* 0x000fe20000000000 */
[----:B------:R-:W-:Y:S01]  /*2680*/  UIADD3 UR13, UR6, 0x1c0, URZ ;  /* 0x000001c0060d7890 */ /* 0x000fe2000fffe03f */
[----:B------:R-:W-:Y:S01]  /*2690*/  QGMMA.64x16x32.F32.E4M3.E4M3 R96, gdesc[UR8], RZ, !UPT ;  /* 0x00200000086079f3 */ /* 0x000fe2000c7008ff */
[----:B------:R-:W-:Y:S01]  /*26a0*/  UMOV UR10, UR14 ;  /* 0x0000000e000a7c82 */ /* 0x000fe20008000000 */
[----:B------:R-:W-:Y:S01]  /*26b0*/  UIADD3 UR14, UR6, 0x200, URZ ;  /* 0x00000200060e7890 */ /* 0x000fe2000fffe03f */
[----:B------:R-:W-:Y:S01]  /*26c0*/  ISETP.NE.AND P0, PT, RZ, UR7, PT ;  /* 0x00000007ff007c0c */ /* 0x000fe2000bf05270 */
[----:B------:R-:W-:-:S02]  /*26d0*/  UMOV UR11, 0x80000020 ;  /* 0x80000020000b7882 */ /* 0x000fc40000000000 */
[----:B------:R-:W-:Y:S01]  /*26e0*/  QGMMA.64x16x32.F32.E4M3.E4M3 R88, gdesc[UR8], RZ, !UPT ;  /* 0x00200000085879f3 */ /* 0x000fe2000c7008ff */
[----:B------:R-:W-:Y:S01]  /*26f0*/  UMOV UR10, UR13 ;  /* 0x0000000d000a7c82 */ /* 0x000fe20008000000 */
[----:B------:R-:W-:Y:S01]  /*2700*/  UMOV UR11, 0x80000020 ;  /* 0x80000020000b7882 */ /* 0x000fe20000000000 */
[----:B------:R-:W-:Y:S01]  /*2710*/  UIADD3 UR13, UR6, 0x240, URZ ;  /* 0x00000240060d7890 */ /* 0x000fe2000fffe03f */
[----:B------:R-:W-:Y:S01]  /*2720*/  QGMMA.64x16x32.F32.E4M3.E4M3 R80, gdesc[UR8], RZ, !UPT ;  /* 0x00200000085079f3 */ /* 0x000fe2000c7008ff */
[----:B------:R-:W-:Y:S01]  /*2730*/  UMOV UR10, UR14 ;  /* 0x0000000e000a7c82 */ /* 0x000fe20008000000 */
[----:B------:R-:W-:Y:S01]  /*2740*/  UIADD3 UR14, UR6, 0x280, URZ ;  /* 0x00000280060e7890 */ /* 0x000fe2000fffe03f */
[----:B------:R-:W-:Y:S02]  /*2750*/  UMOV UR11, 0x80000020 ;  /* 0x80000020000b7882 */ /* 0x000fe40000000000 */
[----:B------:R-:W-:Y:S01]  /*2760*/  QGMMA.64x16x32.F32.E4M3.E4M3 R72, gdesc[UR8], RZ, !UPT ;  /* 0x00200000084879f3 */ /* 0x000fe2000c7008ff */
[----:B------:R-:W-:Y:S01]  /*2770*/  UMOV UR10, UR13 ;  /* 0x0000000d000a7c82 */ /* 0x000fe20008000000 */
[----:B------:R-:W-:Y:S01]  /*2780*/  UMOV UR11, 0x80000020 ;  /* 0x80000020000b7882 */ /* 0x000fe20000000000 */
[----:B------:R-:W-:Y:S01]  /*2790*/  UIADD3 UR13, UR6, 0x2c0, URZ ;  /* 0x000002c0060d7890 */ /* 0x000fe2000fffe03f */
[----:B------:R-:W-:Y:S01]  /*27a0*/  QGMMA.64x16x32.F32.E4M3.E4M3 R64, gdesc[UR8], RZ, !UPT ;  /* 0x00200000084079f3 */ /* 0x000fe2000c7008ff */
[----:B------:R-:W-:Y:S01]  /*27b0*/  UMOV UR10, UR14 ;  /* 0x0000000e000a7c82 */ /* 0x000fe20008000000 */
[----:B------:R-:W-:Y:S01]  /*27c0*/  UIADD3 UR14, UR6, 0x300, URZ ;  /* 0x00000300060e7890 */ /* 0x000fe2000fffe03f */
        /* <DEDUP_REMOVED lines=21> */
[----:B------:R-:W-:Y:S01]  /*2920*/  UMOV UR10, UR13 ;  /* 0x0000000d000a7c82 */ /* 0x000fe20008000000 */
[----:B------:R-:W-:Y:S01]  /*2930*/  UMOV UR11, 0x80000020 ;  /* 0x80000020000b7882 */ /* 0x000fe20000000000 */
[----:B------:R-:W-:Y:S01]  /*2940*/  UIADD3 UR13, UR6, 0xc2, URZ ;  /* 0x000000c2060d7890 */ /* 0x000fe2000fffe03f */
[----:B------:R-:W-:Y:S01]  /*2950*/  QGMMA.64x16x32.F32.E4M3.E4M3 R136, gdesc[UR8], R136 ;  /* 0x00200000088879f3 */ /* 0x000fe20008700888 */
[----:B------:R-:W-:Y:S01]  /*2960*/  UMOV UR10, UR14 ;  /* 0x0000000e000a7c82 */ /* 0x000fe20008000000 */
[----:B------:R-:W-:-:S02]  /*2970*/  UMOV UR11, 0x80000020 ;  /* 0x80000020000b7882 */ /* 0x000fc40000000000 */
[----:B------:R-:W-:Y:S01]  /*2980*/  QGMMA.64x16x32.F32.E4M3.E4M3 R128, gdesc[UR8], R128 ;  /* 0x00200000088079f3 */ /* 0x000fe20008700880 */
[----:B------:R-:W-:Y:S01]  /*2990*/  UMOV UR10, UR12 ;  /* 0x0000000c000a7c82 */ /* 0x000fe20008000000 */
[----:B------:R-:W-:Y:S01]  /*29a0*/  UMOV UR11, 0x80000020 ;  /* 0x80000020000b7882 */ /* 0x000fe20000000000 */
[----:B------:R-:W-:Y:S01]  /*29b0*/  UIADD3 UR12, UR6, 0x102, URZ ;  /* 0x00000102060c7890 */ /* 0x000fe2000fffe03f */
[----:B------:R-:W-:Y:S01]  /*29c0*/  QGMMA.64x16x32.F32.E4M3.E4M3 R120, gdesc[UR8], R120 ;  /* 0x00200000087879f3 */ /* 0x000fe20008700878 */
[----:B------:R-:W-:Y:S01]  /*29d0*/  UMOV UR10, UR13 ;  /* 0x0000000d000a7c82 */ /* 0x000fe20008000000 */
[----:B------:R-:W-:Y:S01]  /*29e0*/  UIADD3 UR13, UR6, 0x142, URZ ;  /* 0x00000142060d7890 */ /* 0x000fe2000fffe03f */
[----:B------:R-:W-:Y:S02]  /*29f0*/  UMOV UR11, 0x80000020 ;  /* 0x80000020000b7882 */ /* 0x000fe40000000000 */
[----:B------:R-:W-:Y:S01]  /*2a00*/  QGMMA.64x16x32.F32.E4M3.E4M3 R112, gdesc[UR8], R112 ;  /* 0x00200000087079f3 */ /* 0x000fe20008700870 */
[----:B------:R-:W-:Y:S01]  /*2a10*/  UMOV UR10, UR12 ;  /* 0x0000000c000a7c82 */ /* 0x000fe20008000000 */
[----:B------:R-:W-:Y:S01]  /*2a20*/  UMOV UR11, 0x80000020 ;  /* 0x80000020000b7882 */ /* 0x000fe20000000000 */
[----:B------:R-:W-:Y:S01]  /*2a30*/  UIADD3 UR12, UR6, 0x182, URZ ;  /* 0x00000182060c7890 */ /* 0x000fe2000fffe03f */
[----:B------:R-:W-:Y:S01]  /*2a40*/  QGMMA.64x16x32.F32.E4M3.E4M3 R104, gdesc[UR8], R104 ;  /* 0x00200000086879f3 */ /* 0x000fe20008700868 */
[----:B------:R-:W-:Y:S01]  /*2a50*/  UMOV UR10, UR13 ;  /* 0x0000000d000a7c82 */ /* 0x000fe20008000000 */
[----:B------:R-:W-:Y:S01]  /*2a60*/  UIADD3 UR13, UR6, 0x1c2, URZ ;  /* 0x000001c2060d7890 */ /* 0x000fe2000fffe03f */
        /* <DEDUP_REMOVED lines=24> */
[----:B------:R-:W-:Y:S01]  /*2bf0*/  UMOV UR11, 0x80000020 ;  /* 0x80000020000b7882 */ /* 0x000fe20000000000 */
[----:B------:R-:W-:Y:S01]  /*2c00*/  UIADD3 UR6, UR6, 0x382, URZ ;  /* 0x0000038206067890 */ /* 0x000fe2000fffe03f */
[----:B------:R-:W-:Y:S01]  /*2c10*/  QGMMA.64x16x32.F32.E4M3.E4M3 R48, gdesc[UR8], R48 ;  /* 0x00200000083079f3 */ /* 0x000fe20008700830 */
[----:B------:R-:W-:Y:S01]  /*2c20*/  UMOV UR10, UR12 ;  /* 0x0000000c000a7c82 */ /* 0x000fe20008000000 */
[----:B------:R-:W-:-:S02]  /*2c30*/  UMOV UR11, 0x80000020 ;  /* 0x80000020000b7882 */ /* 0x000fc40000000000 */
[----:B------:R-:W-:Y:S01]  /*2c40*/  QGMMA.64x16x32.F32.E4M3.E4M3 R40, gdesc[UR8], R40 ;  /* 0x00200000082879f3 */ /* 0x000fe20008700828 */
[----:B------:R-:W-:Y:S01]  /*2c50*/  UMOV UR10, UR13 ;  /* 0x0000000d000a7c82 */ /* 0x000fe20008000000 */
[----:B------:R-:W-:Y:S02]  /*2c60*/  UMOV UR11, 0x80000020 ;  /* 0x80000020000b7882 */ /* 0x000fe40000000000 */
[----:B------:R-:W-:Y:S01]  /*2c70*/  QGMMA.64x16x32.F32.E4M3.E4M3 R32, gdesc[UR8], R32 ;  /* 0x00200000082079f3 */ /* 0x000fe20008700820 */
[----:B------:R-:W-:Y:S01]  /*2c80*/  UMOV UR10, UR6 ;  /* 0x00000006000a7c82 */ /* 0x000fe20008000000 */
[----:B------:R-:W-:Y:S02]  /*2c90*/  UMOV UR11, 0x80000020 ;  /* 0x80000020000b7882 */ /* 0x000fe40000000000 */
[----:B------:R-:W-:Y:S01]  /*2ca0*/  QGMMA.64x16x32.F32.E4M3.E4M3 R24, gdesc[UR8], R24, gsb0 ;  /* 0x00200000081879f3 */ /* 0x000fe20008000818 */
[----:B0-----:R-:W-:Y:S05]  /*2cb0*/  @!P0 BRA `(.L_x_23) ;  /* 0x0000000800248947 */ /* 0x001fea0003800000 */
[----:B------:R-:W-:Y:S02]  /*2cc0*/  WARPGROUP.DEPBAR.LE gsb0, 0x0 ;  /* 0x00008000000079c5 */ /* 0x000fe40000010000 */
[----:B------:R-:W-:-:S01]  /*2cd0*/  FADD R227, RZ, R136 ;  /* 0x00000088ffe37221 */ /* 0x000fc20000000000 */
[----:B------:R-:W-:Y:S01]  /*2ce0*/  FADD R226, RZ, R137 ;  /* 0x00000089ffe27221 */ /* 0x000fe20000000000 */
[----:B------:R-:W-:-:S01]  /*2cf0*/  FADD R225, RZ, R138 ;  /* 0x0000008affe17221 */ /* 0x000fc20000000000 */
[----:B------:R-:W-:Y:S01]  /*2d00*/  FADD R224, RZ, R139 ;  /* 0x0000008bffe07221 */ /* 0x000fe20000000000 */
[----:B------:R-:W-:-:S01]  /*2d10*/  FADD R223, RZ, R140 ;  /* 0x0000008cffdf7221 */ /* 0x000fc20000000000 */
[----:B------:R0:W-:Y:S01]  /*2d20*/  STL [R1+0x68], R227 ;  /* 0x000068e301007387 */ /* 0x0001e20000100800 */
[----:B------:R-:W-:-:S01]  /*2d30*/  FADD R222, RZ, R141 ;  /* 0x0000008dffde7221 */ /* 0x000fc20000000000 */
[----:B------:R-:W-:Y:S01]  /*2d40*/  FADD R221, RZ, R142 ;  /* 0x0000008effdd7221 */ /* 0x000fe20000000000 */
[----:B------:R-:W-:-:S01]  /*2d50*/  FADD R220, RZ, R143 ;  /* 0x0000008fffdc7221 */ /* 0x000fc20000000000 */
[----:B------:R-:W-:Y:S01]  /*2d60*/  FADD R219, RZ, R128 ;  /* 0x00000080ffdb7221 */ /* 0x000fe20000000000 */
[----:B------:R-:W-:-:S01]  /*2d70*/  FADD R218, RZ, R129 ;  /* 0x00000081ffda7221 */ /* 0x000fc20000000000 */
[----:B------:R-:W-:Y:S01]  /*2d80*/  FADD R217, RZ, R130 ;  /* 0x00000082ffd97221 */ /* 0x000fe20000000000 */
[----:B------:R-:W-:-:S01]  /*2d90*/  FADD R216, RZ, R131 ;  /* 0x00000083ffd87221 */ /* 0x000fc20000000000 */
[----:B------:R-:W-:Y:S01]  /*2da0*/  FADD R215, RZ, R132 ;  /* 0x00000084ffd77221 */ /* 0x000fe20000000000 */
[----:B------:R-:W-:-:S01]  /*2db0*/  FADD R214, RZ, R133 ;  /* 0x00000085ffd67221 */ /* 0x000fc20000000000 */
[----:B0-----:R-:W-:Y:S01]  /*2dc0*/  FADD R227, RZ, R35 ;  /* 0x00000023ffe37221 */ /* 0x001fe20000000000 */
[----:B------:R-:W-:-:S01]  /*2dd0*/  FADD R213, RZ, R134 ;  /* 0x00000086ffd57221 */ /* 0x000fc20000000000 */
[----:B------:R-:W-:Y:S01]  /*2de0*/  FADD R212, RZ, R135 ;  /* 0x00000087ffd47221 */ /* 0x000fe20000000000 */
[----:B------:R-:W-:-:S01]  /*2df0*/  FADD R211, RZ, R120 ;  /* 0x00000078ffd37221 */ /* 0x000fc20000000000 */
[----:B------:R-:W-:Y:S01]  /*2e00*/  FADD R210, RZ, R121 ;  /* 0x00000079ffd27221 */ /* 0x000fe20000000000 */
[----:B------:R0:W-:Y:S01]  /*2e10*/  STL [R1], R227 ;  /* 0x000000e301007387 */ /* 0x0001e20000100800 */
        /* <DEDUP_REMOVED lines=101> */
[----:B------:R-:W-:-:S03]  /*3470*/  FADD R0, RZ, R34 ;  /* 0x00000022ff007221 */ /* 0x000fc60000000000 */
[----:B------:R0:W-:Y:S02]  /*3480*/  STL [R1+0x1c], R227 ;  /* 0x00001ce301007387 */ /* 0x0001e40000100800 */
[----:B0-----:R-:W-:-:S05]  /*3490*/  FADD R227, RZ, R27 ;  /* 0x0000001bffe37221 */ /* 0x001fca0000000000 */
        /* <DEDUP_REMOVED lines=8> */
[----:B------:R0:W-:Y:S04]  /*3520*/  STL [R1+0x30], R227 ;  /* 0x000030e301007387 */ /* 0x0001e80000100800 */
[----:B0-----:R0:W5:Y:S01]  /*3530*/  LDL.LU R227, [R1+0x68] ;  /* 0x0000680001e37983 */ /* 0x0011620000300800 */
[----:B------:R-:W-:-:S05]  /*3540*/  UMOV UR59, URZ ;  /* 0x0000003f003b7c82 */ /* 0x000fca0008000000 */
.L_x_23:
[----:B------:R1:W-:Y:S04]  /*3550*/  STL [R1+0x6c], R2 ;  /* 0x00006c0201007387 */ /* 0x0003e80000100800 */
[----:B-1----:R-:W2:Y:S04]  /*3560*/  LDL R2, [R1+0x48] ;  /* 0x0000480001027983 */ /* 0x002ea80000100800 */
[----:B------:R1:W-:Y:S04]  /*3570*/  STL [R1+0x68], R0 ;  /* 0x0000680001007387 */ /* 0x0003e80000100800 */
[----:B-1----:R-:W4:Y:S01]  /*3580*/  LDL R0, [R1+0x54] ;  /* 0x0000540001007983 */ /* 0x002f220000100800 */
[----:B--2---:R-:W-:-:S03]  /*3590*/  R2UR UR6, R2 ;  /* 0x00000000020672ca */ /* 0x004fc600000e0000 */
[----:B------:R1:W5:Y:S01]  /*35a0*/  LDL.LU R2, [R1+0x6c] ;  /* 0x00006c0001027983 */ /* 0x0003620000300800 */
[----:B----4-:R-:W-:-:S03]  /*35b0*/  R2UR UR9, R0 ;  /* 0x00000000000972ca */ /* 0x010fc600000e0000 */
[----:B------:R1:W5:Y:S06]  /*35c0*/  LDL.LU R0, [R1+0x68] ;  /* 0x0000680001007983 */ /* 0x00036c0000300800 */
[----:B------:R-:W-:-:S04]  /*35d0*/  UIADD3 UR6, UR6, 0x1, URZ ;  /* 0x0000000106067890 */ /* 0x000fc8000fffe03f */
[----:B------:R-:W-:-:S04]  /*35e0*/  UISETP.NE.AND UP0, UPT, UR6, 0x9, UPT ;  /* 0x000000090600788c */ /* 0x000fc8000bf05270 */
[----:B------:R-:W-:Y:S02]  /*35f0*/  USEL UR8, URZ, 0x1, UP0 ;  /* 0x000000013f087887 */ /* 0x000fe40008000000 */
[----:B------:R-:W-:Y:S02]  /*3600*/  USEL UR6, UR6, URZ, UP0 ;  /* 0x0000003f06067287 */ /* 0x000fe40008000000 */
[----:B------:R-:W-:-:S06]  /*3610*/  ULOP3.LUT UR8, UR9, UR8, URZ, 0x3c, !UPT ;  /* 0x0000000809087292 */ /* 0x000fcc000f8e3c3f */
[----:B------:R-:W-:Y:S01]  /*3620*/  IMAD.U32 R228, RZ, RZ, UR8 ;  /* 0x00000008ffe47e24 */ /* 0x000fe2000f8e00ff */
[----:B-1----:R-:W-:-:S06]  /*3630*/  UMOV UR8, 0x1 ;  /* 0x0000000100087882 */ /* 0x002fcc0000000000 */
.L_x_18:
[----:B-----5:R1:W-:Y:S04]  /*3640*/  STL [R1+0x68], R0 ;  /* 0x0000680001007387 */ /* 0x0203e80000100800 */
[----:B-1----:R-:W2:Y:S02]  /*3650*/  LDL R0, [R1+0x5c] ;  /* 0x00005c0001007983 */ /* 0x002ea40000100800 */
[----:B--2---:R-:W-:Y:S02]  /*3660*/  R2UR UR10, R0 ;  /* 0x00000000000a72ca */ /* 0x004fe400000e0000 */
[----:B------:R1:W5:Y:S11]  /*3670*/  LDL.LU R0, [R1+0x68] ;  /* 0x0000680001007983 */ /* 0x0003760000300800 */
[----:B------:R-:W-:-:S04]  /*3680*/  UISETP.LT.AND UP0, UPT, UR10, 0x1, UPT ;  /* 0x000000010a00788c */ /* 0x000fc8000bf01270 */
[----:B------:R-:W-:-:S04]  /*3690*/  USEL UR9, UR10, 0x1, UP0 ;  /* 0x000000010a097887 */ /* 0x000fc80008000000 */
[----:B------:R-:W-:-:S04]  /*36a0*/  UIADD3 UR61, UR10, -UR9, URZ ;  /* 0x800000090a3d7290 */ /* 0x000fc8000fffe03f */
[----:B------:R-:W-:-:S06]  /*36b0*/  UISETP.GE.AND UP0, UPT, UR61, 0x1, UPT ;  /* 0x000000013d00788c */ /* 0x000fcc000bf06270 */
[----:B------:R-:W-:-:S13]  /*36c0*/  PLOP3.LUT P0, PT, PT, PT, UP0, 0x80, 0x0 ;  /* 0x000000000000781c */ /* 0x000fda0003f0f008 */
[----:B-1----:R-:W-:Y:S05]  /*36d0*/  @!P0 BRA `(.L_x_24) ;  /* 0x0000001800448947 */ /* 0x002fea0003800000 */
[----:B-----5:R1:W-:Y:S04]  /*36e0*/  STL [R1+0x68], R0 ;  /* 0x0000680001007387 */ /* 0x0203e80000100800 */
[----:B-1----:R-:W2:Y:S02]  /*36f0*/  LDL R0, [R1+0x48] ;  /* 0x0000480001007983 */ /* 0x002ea40000100800 */
[----:B--2---:R-:W-:Y:S02]  /*3700*/  R2UR UR60, R0 ;  /* 0x00000000003c72ca */ /* 0x004fe400000e0000 */
[----:B------:R1:W5:-:S13]  /*3710*/  LDL.LU R0, [R1+0x68] ;  /* 0x0000680001007983 */ /* 0x00035a0000300800 */
.L_x_32:
[----:B-----5:R2:W-:Y:S04]  /*3720*/  STL [R1+0x68], R0 ;  /* 0x0000680001007387 */ /* 0x0205e80000100800 */
[----:B--2---:R-:W2:Y:S02]  /*3730*/  LDL R0, [R1+0x38] ;  /* 0x0000380001007983 */ /* 0x004ea40000100800 */
[----:B--2---:R-:W-:Y:S02]  /*3740*/  R2UR UR9, R0 ;  /* 0x00000000000972ca */ /* 0x004fe400000e0000 */
[----:B------:R2:W5:Y:S11]  /*3750*/  LDL.LU R0, [R1+0x68] ;  /* 0x0000680001007983 */ /* 0x0005760000300800 */
[----:B------:R-:W-:-:S06]  /*3760*/  UISETP.NE.AND UP0, UPT, UR9, 0x3, UPT ;  /* 0x000000030900788c */ /* 0x000fcc000bf05270 */
[----:B------:R-:W-:-:S13]  /*3770*/  PLOP3.LUT P1, PT, PT, PT, UP0, 0x80, 0x0 ;  /* 0x000000000000781c */ /* 0x000fda0003f2f008 */
[----:B--2---:R-:W-:Y:S05]  /*3780*/  @!P1 BRA `(.L_x_25) ;  /* 0x0000000000049947 */ /* 0x004fea0003800000 */
[----:B------:R-:W-:Y:S01]  /*3790*/  BPT.TRAP 0x1 ;  /* 0x000000040000795c */ /* 0x000fe20000300000 */
.L_x_25:
[----:B------:R-:W2:Y:S01]  /*37a0*/  S2UR UR9, SR_CgaCtaId ;  /* 0x00000000000979c3 */ /* 0x000ea20000008800 */
[----:B------:R-:W-:Y:S01]  /*37b0*/  UMOV UR58, 0x400 ;  /* 0x00000400003a7882 */ /* 0x000fe20000000000 */
[----:B------:R-:W-:Y:S01]  /*37c0*/  SHF.L.U32 R229, R228, 0x1f, RZ ;  /* 0x0000001fe4e57819 */ /* 0x000fe200000006ff */
[----:B--2---:R-:W-:-:S04]  /*37d0*/  ULEA UR58, UR9, UR58, 0x18 ;  /* 0x0000003a093a7291 */ /* 0x004fc8000f8ec03f */
[----:B------:R-:W-:-:S09]  /*37e0*/  ULEA UR9, UR6, UR58, 0x3 ;  /* 0x0000003a06097291 */ /* 0x000fd2000f8e183f */
[----:B------:R2:W4:Y:S01]  /*37f0*/  SYNCS.PHASECHK.TRANS64.TRYWAIT P0, [UR9], R229 ;  /* 0x000000e5ff0075a7 */ /* 0x0005220008000149 */
[----:B------:R-:W-:Y:S05]  /*3800*/  @!P1 BRA `(.L_x_26) ;  /* 0x0000000000049947 */ /* 0x000fea0003800000 */
[----:B------:R-:W-:Y:S01]  /*3810*/  BPT.TRAP 0x1 ;  /* 0x000000040000795c */ /* 0x000fe20000300000 */
.L_x_26:
[----:B----4-:R-:W-:Y:S05]  /*3820*/  @P0 BRA `(.L_x_27) ;  /* 0x0000000000080947 */ /* 0x010fea0003800000 */
[----:B------:R-:W4:Y:S02]  /*3830*/  SYNCS.PHASECHK.TRANS64.TRYWAIT P0, [UR9], R229 ;  /* 0x000000e5ff0075a7 */ /* 0x000f240008000149 */
[----:B----4-:R-:W-:Y:S05]  /*3840*/  @!P0 BRA `(.L_x_28) ;  /* 0x000000d400948947 */ /* 0x010fea0003800000 */
.L_x_27:
[----:B-----5:R4:W-:Y:S04]  /*3850*/  STL [R1+0x68], R0 ;  /* 0x0000680001007387 */ /* 0x0209e80000100800 */
[----:B----4-:R-:W4:Y:S01]  /*3860*/  LDL R0, [R1+0x34] ;  /* 0x0000340001007983 */ /* 0x010f220000100800 */
[----:B------:R-:W-:Y:S02]  /*3870*/  UISETP.NE.AND UP0, UPT, UR7, URZ, UPT ;  /* 0x0000003f0700728c */ /* 0x000fe4000bf05270 */
[----:B------:R-:W-:-:S04]  /*3880*/  UIADD3 UR7, UR58, 0x12180, URZ ;  /* 0x000121803a077890 */ /* 0x000fc8000fffe03f */
[----:B------:R-:W-:-:S04]  /*3890*/  USHF.R.U32.HI UR7, URZ, 0x4, UR7 ;  /* 0x000000043f077899 */ /* 0x000fc80008011607 */
[----:B------:R-:W-:Y:S02]  /*38a0*/  ULOP3.LUT UR7, UR7, 0x3fff, URZ, 0xc0, !UPT ;  /* 0x00003fff07077892 */ /* 0x000fe4000f8ec03f */
[----:B------:R-:W-:Y:S02]  /*38b0*/  USEL UR8, UR8, URZ, !UP0 ;  /* 0x0000003f08087287 */ /* 0x000fe4000c000000 */
[----:B------:R-:W-:Y:S02]  /*38c0*/  ULOP3.LUT UR7, UR7, 0x10000, URZ, 0xfc, !UPT ;  /* 0x0001000007077892 */ /* 0x000fe4000f8efc3f */
[----:B------:R-:W-:Y:S02]  /*38d0*/  UISETP.NE.U32.AND UP0, UPT, UR8, URZ, UPT ;  /* 0x0000003f0800728c */ /* 0x000fe4000bf05070 */
[----:B------:R-:W-:Y:S01]  /*38e0*/  UIMAD UR7, UR6, 0x3c0, UR7 ;  /* 0x000003c0060778a4 */ /* 0x000fe2000f8e0207 */
[----:B------:R-:W-:-:S03]  /*38f0*/  WARPGROUP.ARRIVE ;  /* 0x00000000000079c5 */ /* 0x000fc60000000000 */
[----:B------:R-:W-:Y:S01]  /*3900*/  UIADD3 UR10, UR7, 0x40, URZ ;  /* 0x00000040070a7890 */ /* 0x000fe2000fffe03f */
[----:B------:R-:W-:Y:S02]  /*3910*/  UMOV UR21, 0x80000020 ;  /* 0x8000002000157882 */ /* 0x000fe40000000000 */
[----:B------:R-:W-:Y:S01]  /*3920*/  UMOV UR22, UR7 ;  /* 0x0000000700167c82 */ /* 0x000fe20008000000 */
[----:B------:R-:W-:Y:S01]  /*3930*/  UMOV UR23, 0x80000020 ;  /* 0x8000002000177882 */ /* 0x000fe20000000000 */
[----:B------:R-:W-:Y:S02]  /*3940*/  UIADD3 UR26, UR7, 0x80, URZ ;  /* 0x00000080071a7890 */ /* 0x000fe4000fffe03f */
[----:B------:R-:W-:Y:S02]  /*3950*/  UIADD3 UR30, UR7, 0xc0, URZ ;  /* 0x000000c0071e7890 */ /* 0x000fe4000fffe03f */
[----:B------:R-:W-:Y:S02]  /*3960*/  UIADD3 UR34, UR7, 0x100, URZ ;  /* 0x0000010007227890 */ /* 0x000fe4000fffe03f */
[----:B------:R-:W-:Y:S01]  /*3970*/  UIADD3 UR42, UR7, 0x140, URZ ;  /* 0x00000140072a7890 */ /* 0x000fe2000fffe03f */
[----:B------:R-:W-:Y:S01]  /*3980*/  UMOV UR25, UR21 ;  /* 0x0000001500197c82 */ /* 0x000fe20008000000 */
[----:B------:R-:W-:Y:S01]  /*3990*/  UMOV UR27, 0x80000020 ;  /* 0x80000020001b7882 */ /* 0x000fe20000000000 */
[----:B------:R-:W-:Y:S01]  /*39a0*/  UMOV UR29, UR21 ;  /* 0x00000015001d7c82 */ /* 0x000fe20008000000 */
[----:B------:R-:W-:Y:S01]  /*39b0*/  UMOV UR31, 0x80000020 ;  /* 0x80000020001f7882 */ /* 0x000fe20000000000 */
[----:B------:R-:W-:Y:S01]  /*39c0*/  UMOV UR33, UR21 ;  /* 0x0000001500217c82 */ /* 0x000fe20008000000 */
[----:B------:R-:W-:Y:S01]  /*39d0*/  UMOV UR35, 0x80000020 ;  /* 0x8000002000237882 */ /* 0x000fe20000000000 */
[----:B------:R-:W-:Y:S01]  /*39e0*/  UMOV UR41, UR21 ;  /* 0x0000001500297c82 */ /* 0x000fe20008000000 */
[----:B------:R-:W-:Y:S01]  /*39f0*/  UMOV UR43, 0x80000020 ;  /* 0x80000020002b7882 */ /* 0x000fe20000000000 */
[----:B------:R-:W-:Y:S01]  /*3a00*/  UMOV UR11, 0x80000020 ;  /* 0x80000020000b7882 */ /* 0x000fe20000000000 */
[----:B------:R-:W-:-:S02]  /*3a10*/  UIADD3 UR38, UR7, 0x1c0, URZ ;  /* 0x000001c007267890 */ /* 0x000fc4000fffe03f */
[----:B------:R-:W-:Y:S01]  /*3a20*/  UIADD3 UR18, UR7, 0x240, URZ ;  /* 0x0000024007127890 */ /* 0x000fe2000fffe03f */
[----:B------:R-:W-:Y:S01]  /*3a30*/  UMOV UR37, UR21 ;  /* 0x0000001500257c82 */ /* 0x000fe20008000000 */
[----:B------:R-:W-:Y:S01]  /*3a40*/  UMOV UR39, 0x80000020 ;  /* 0x8000002000277882 */ /* 0x000fe20000000000 */
[----:B------:R-:W-:Y:S01]  /*3a50*/  UMOV UR13, UR21 ;  /* 0x00000015000d7c82 */ /* 0x000fe20008000000 */
[----:B------:R-:W-:Y:S01]  /*3a60*/  UMOV UR15, 0x80000020 ;  /* 0x80000020000f7882 */ /* 0x000fe20000000000 */
[----:B------:R-:W-:Y:S01]  /*3a70*/  UMOV UR17, UR21 ;  /* 0x0000001500117c82 */ /* 0x000fe20008000000 */
[----:B------:R-:W-:Y:S01]  /*3a80*/  UMOV UR19, 0x80000020 ;  /* 0x8000002000137882 */ /* 0x000fe20000000000 */
[----:B------:R-:W-:Y:S02]  /*3a90*/  UIADD3 UR46, UR7, 0x282, URZ ;  /* 0x00000282072e7890 */ /* 0x000fe4000fffe03f */
[----:B------:R-:W-:Y:S02]  /*3aa0*/  UIADD3 UR50, UR7, 0x2c2, URZ ;  /* 0x000002c207327890 */ /* 0x000fe4000fffe03f */
[----:B------:R-:W-:Y:S01]  /*3ab0*/  UIADD3 UR54, UR7, 0x302, URZ ;  /* 0x0000030207367890 */ /* 0x000fe2000fffe03f */
[----:B------:R-:W-:Y:S01]  /*3ac0*/  UMOV UR47, 0x80000020 ;  /* 0x80000020002f7882 */ /* 0x000fe20000000000 */
[----:B------:R-:W-:Y:S01]  /*3ad0*/  UMOV UR51, 0x80000020 ;  /* 0x8000002000337882 */ /* 0x000fe20000000000 */
[----:B------:R-:W-:Y:S01]  /*3ae0*/  UMOV UR55, 0x80000020 ;  /* 0x8000002000377882 */ /* 0x000fe20000000000 */
[----:B----4-:R-:W-:-:S02]  /*3af0*/  R2UR UR9, R0 ;  /* 0x00000000000972ca */ /* 0x010fc400000e0000 */
[----:B------:R4:W5:Y:S01]  /*3b00*/  LDL.LU R0, [R1+0x68] ;  /* 0x0000680001007983 */ /* 0x0009620000300800 */
[----:B------:R-:W-:-:S10]  /*3b10*/  UIADD3 UR59, UR59, 0x2, URZ ;  /* 0x000000023b3b7890 */ /* 0x000fd4000fffe03f */
[----:B------:R-:W-:-:S03]  /*3b20*/  ULOP3.LUT UR20, UR9, 0x10000, URZ, 0xfc, !UPT ;  /* 0x0001000009147892 */ /* 0x000fc6000f8efc3f */
[----:B------:R-:W-:Y:S01]  /*3b30*/  UMOV UR9, UR21 ;  /* 0x0000001500097c82 */ /* 0x000fe20008000000 */
[----:B------:R-:W-:-:S04]  /*3b40*/  ULEA UR20, UR6, UR20, 0x9 ;  /* 0x0000001406147291 */ /* 0x000fc8000f8e483f */
[----:B------:R-:W-:-:S03]  /*3b50*/  UIADD3 UR14, UR20, 0x2, URZ ;  /* 0x00000002140e7890 */ /* 0x000fc6000fffe03f */
[----:B------:R-:W-:Y:S01]  /*3b60*/  UMOV UR24, UR20 ;  /* 0x0000001400187c82 */ /* 0x000fe20008000000 */
[----:B------:R-:W-:Y:S01]  /*3b70*/  UMOV UR28, UR20 ;  /* 0x00000014001c7c82 */ /* 0x000fe20008000000 */
[----:B------:R-:W-:Y:S01]  /*3b80*/  QGMMA.64x16x32.F32.E4M3.E4M3 R136, gdesc[UR20], R136, UP0 ;  /* 0x00200000148879f3 */ /* 0x000fe2000bf00888 */
[----:B------:R-:W-:Y:S01]  /*3b90*/  UMOV UR22, UR10 ;  /* 0x0000000a00167c82 */ /* 0x000fe20008000000 */
[----:B------:R-:W-:Y:S01]  /*3ba0*/  UIADD3 UR10, UR7, 0x180, URZ ;  /* 0x00000180070a7890 */ /* 0x000fe2000fffe03f */
[----:B------:R-:W-:Y:S01]  /*3bb0*/  UMOV UR23, 0x80000020 ;  /* 0x8000002000177882 */ /* 0x000fe20000000000 */
[----:B------:R-:W-:Y:S01]  /*3bc0*/  UMOV UR32, UR20 ;  /* 0x0000001400207c82 */ /* 0x000fe20008000000 */
[----:B------:R-:W-:Y:S01]  /*3bd0*/  QGMMA.64x16x32.F32.E4M3.E4M3 R128, gdesc[UR20], R128, UP0 ;  /* 0x00200000148079f3 */ /* 0x000fe2000bf00880 */
[----:B------:R-:W-:Y:S01]  /*3be0*/  UMOV UR40, UR20 ;  /* 0x0000001400287c82 */ /* 0x000fe20008000000 */
[----:B------:R-:W-:Y:S01]  /*3bf0*/  UMOV UR8, UR20 ;  /* 0x0000001400087c82 */ /* 0x000fe20008000000 */
[----:B------:R-:W-:Y:S01]  /*3c00*/  UIADD3 UR22, UR7, 0x280, URZ ;  /* 0x0000028007167890 */ /* 0x000fe2000fffe03f */
[----:B------:R-:W-:Y:S01]  /*3c10*/  QGMMA.64x16x32.F32.E4M3.E4M3 R120, gdesc[UR24], R120, UP0 ;  /* 0x00200000187879f3 */ /* 0x000fe2000bf00878 */
[----:B------:R-:W-:Y:S01]  /*3c20*/  UIADD3 UR26, UR7, 0x2c0, URZ ;  /* 0x000002c0071a7890 */ /* 0x000fe2000fffe03f */
[----:B------:R-:W-:-:S02]  /*3c30*/  UMOV UR36, UR20 ;  /* 0x0000001400247c82 */ /* 0x000fc40008000000 */
[----:B------:R-:W-:Y:S01]  /*3c40*/  QGMMA.64x16x32.F32.E4M3.E4M3 R112, gdesc[UR28], R112, UP0 ;  /* 0x002000001c7079f3 */ /* 0x000fe2000bf00870 */
[----:B------:R-:W-:Y:S01]  /*3c50*/  UIADD3 UR30, UR7, 0x300, URZ ;  /* 0x00000300071e7890 */ /* 0x000fe2000fffe03f */
[----:B------:R-:W-:Y:S02]  /*3c60*/  UMOV UR12, UR20 ;  /* 0x00000014000c7c82 */ /* 0x000fe40008000000 */
[----:B------:R-:W-:Y:S01]  /*3c70*/  QGMMA.64x16x32.F32.E4M3.E4M3 R104, gdesc[UR32], R104, UP0 ;  /* 0x00200000206879f3 */ /* 0x000fe2000bf00868 */
[----:B------:R-:W-:Y:S01]  /*3c80*/  UIADD3 UR34, UR7, 0x340, URZ ;  /* 0x0000034007227890 */ /* 0x000fe2000fffe03f */
[----:B------:R-:W-:Y:S02]  /*3c90*/  UMOV UR16, UR20 ;  /* 0x0000001400107c82 */ /* 0x000fe40008000000 */
[----:B------:R-:W-:Y:S01]  /*3ca0*/  QGMMA.64x16x32.F32.E4M3.E4M3 R96, gdesc[UR40], R96, UP0 ;  /* 0x00200000286079f3 */ /* 0x000fe2000bf00860 */
[----:B------:R-:W-:Y:S01]  /*3cb0*/  UIADD3 UR42, UR7, 0x380, URZ ;  /* 0x00000380072a7890 */ /* 0x000fe2000fffe03f */
[----:B------:R-:W-:-:S02]  /*3cc0*/  UMOV UR23, 0x80000020 ;  /* 0x8000002000177882 */ /* 0x000fc40000000000 */
[----:B------:R-:W-:Y:S01]  /*3cd0*/  QGMMA.64x16x32.F32.E4M3.E4M3 R88, gdesc[UR8], R88, UP0 ;  /* 0x00200000085879f3 */ /* 0x000fe2000bf00858 */
[----:B------:R-:W-:Y:S01]  /*3ce0*/  UIADD3 UR10, UR7, 0x200, URZ ;  /* 0x00000200070a7890 */ /* 0x000fe2000fffe03f */
[----:B------:R-:W-:Y:S02]  /*3cf0*/  UMOV UR8, UR14 ;  /* 0x0000000e00087c82 */ /* 0x000fe40008000000 */
[----:B------:R-:W-:Y:S01]  /*3d00*/  QGMMA.64x16x32.F32.E4M3.E4M3 R80, gdesc[UR36], R80, UP0 ;  /* 0x00200000245079f3 */ /* 0x000fe2000bf00850 */
[----:B------:R-:W-:Y:S01]  /*3d10*/  UMOV UR24, UR20 ;  /* 0x0000001400187c82 */ /* 0x000fe20008000000 */
[----:B------:R-:W-:Y:S01]  /*3d20*/  UMOV UR25, UR21 ;  /* 0x0000001500197c82 */ /* 0x000fe20008000000 */
[----:B------:R-:W-:Y:S01]  /*3d30*/  UMOV UR27, 0x80000020 ;  /* 0x80000020001b7882 */ /* 0x000fe20000000000 */
[----:B------:R-:W-:Y:S01]  /*3d40*/  UMOV UR14, UR10 ;  /* 0x0000000a000e7c82 */ /* 0x000fe20008000000 */
[----:B------:R-:W-:Y:S01]  /*3d50*/  UMOV UR28, UR20 ;  /* 0x00000014001c7c82 */ /* 0x000fe20008000000 */
[----:B------:R-:W-:Y:S01]  /*3d60*/  QGMMA.64x16x32.F32.E4M3.E4M3 R72, gdesc[UR12], R72, UP0 ;  /* 0x002000000c4879f3 */ /* 0x000fe2000bf00848 */
[----:B------:R-:W-:Y:S01]  /*3d70*/  UMOV UR29, UR21 ;  /* 0x00000015001d7c82 */ /* 0x000fe20008000000 */
[----:B------:R-:W-:Y:S01]  /*3d80*/  UMOV UR31, 0x80000020 ;  /* 0x80000020001f7882 */ /* 0x000fe20000000000 */
        /* <DEDUP_REMOVED lines=8> */
[----:B------:R-:W-:Y:S01]  /*3e10*/  UIADD3 UR10, UR7, 0x2, URZ ;  /* 0x00000002070a7890 */ /* 0x000fe2000fffe03f */
[----:B------:R-:W-:Y:S01]  /*3e20*/  QGMMA.64x16x32.F32.E4M3.E4M3 R48, gdesc[UR24], R48, UP0 ;  /* 0x00200000183079f3 */ /* 0x000fe2000bf00830 */
[----:B------:R-:W-:Y:S01]  /*3e30*/  UIADD3 UR14, UR7, 0x42, URZ ;  /* 0x00000042070e7890 */ /* 0x000fe2000fffe03f */
[----:B------:R-:W-:-:S02]  /*3e40*/  UMOV UR9, 0x80000020 ;  /* 0x8000002000097882 */ /* 0x000fc40000000000 */
[----:B------:R-:W-:Y:S01]  /*3e50*/  QGMMA.64x16x32.F32.E4M3.E4M3 R40, gdesc[UR28], R40, UP0 ;  /* 0x002000001c2879f3 */ /* 0x000fe2000bf00828 */
[----:B------:R-:W-:Y:S01]  /*3e60*/  UMOV UR11, 0x80000020 ;  /* 0x80000020000b7882 */ /* 0x000fe20000000000 */
[----:B------:R-:W-:Y:S02]  /*3e70*/  UIADD3 UR18, UR7, 0x82, URZ ;  /* 0x0000008207127890 */ /* 0x000fe4000fffe03f */
[----:B------:R-:W-:Y:S01]  /*3e80*/  QGMMA.64x16x32.F32.E4M3.E4M3 R32, gdesc[UR32], R32, UP0 ;  /* 0x00200000202079f3 */ /* 0x000fe2000bf00820 */
[----:B------:R-:W-:Y:S02]  /*3e90*/  UIADD3 UR22, UR7, 0xc2, URZ ;  /* 0x000000c207167890 */ /* 0x000fe4000fffe03f */
[----:B------:R-:W-:Y:S01]  /*3ea0*/  UIADD3 UR26, UR7, 0x142, URZ ;  /* 0x00000142071a7890 */ /* 0x000fe2000fffe03f */
[----:B------:R-:W-:Y:S01]  /*3eb0*/  QGMMA.64x16x32.F32.E4M3.E4M3 R24, gdesc[UR40], R24, UP0 ;  /* 0x00200000281879f3 */ /* 0x000fe2000bf00818 */
[----:B------:R-:W-:Y:S02]  /*3ec0*/  UIADD3 UR30, UR7, 0x182, URZ ;  /* 0x00000182071e7890 */ /* 0x000fe4000fffe03f */
[----:B------:R-:W-:Y:S01]  /*3ed0*/  UIADD3 UR34, UR7, 0x1c2, URZ ;  /* 0x000001c207227890 */ /* 0x000fe2000fffe03f */
[----:B------:R-:W-:Y:S01]  /*3ee0*/  QGMMA.64x16x32.F32.E4M3.E4M3 R136, gdesc[UR8], R136 ;  /* 0x00200000088879f3 */ /* 0x000fe20008700888 */
[----:B------:R-:W-:Y:S01]  /*3ef0*/  UMOV UR10, UR14 ;  /* 0x0000000e000a7c82 */ /* 0x000fe20008000000 */
[----:B------:R-:W-:Y:S01]  /*3f00*/  UMOV UR11, 0x80000020 ;  /* 0x80000020000b7882 */ /* 0x000fe20000000000 */
[----:B------:R-:W-:Y:S01]  /*3f10*/  UIADD3 UR38, UR7, 0x202, URZ ;  /* 0x0000020207267890 */ /* 0x000fe2000fffe03f */
[----:B------:R-:W-:Y:S01]  /*3f20*/  QGMMA.64x16x32.F32.E4M3.E4M3 R128, gdesc[UR8], R128 ;  /* 0x00200000088079f3 */ /* 0x000fe20008700880 */
[----:B------:R-:W-:Y:S01]  /*3f30*/  UIADD3 UR10, UR7, 0x102, URZ ;  /* 0x00000102070a7890 */ /* 0x000fe2000fffe03f */
[----:B------:R-:W-:Y:S01]  /*3f40*/  UMOV UR12, UR8 ;  /* 0x00000008000c7c82 */ /* 0x000fe20008000000 */
[----:B------:R-:W-:Y:S01]  /*3f50*/  UMOV UR13, UR9 ;  /* 0x00000009000d7c82 */ /* 0x000fe20008000000 */
[----:B------:R-:W-:Y:S01]  /*3f60*/  UMOV UR14, UR18 ;  /* 0x00000012000e7c82 */ /* 0x000fe20008000000 */
[----:B------:R-:W-:Y:S01]  /*3f70*/  UMOV UR15, 0x80000020 ;  /* 0x80000020000f7882 */ /* 0x000fe20000000000 */
[----:B------:R-:W-:Y:S01]  /*3f80*/  UIADD3 UR42, UR7, 0x242, URZ ;  /* 0x00000242072a7890 */ /* 0x000fe2000fffe03f */
[----:B------:R-:W-:Y:S01]  /*3f90*/  QGMMA.64x16x32.F32.E4M3.E4M3 R120, gdesc[UR12], R120 ;  /* 0x002000000c7879f3 */ /* 0x000fe20008700878 */
[----:B------:R-:W-:Y:S01]  /*3fa0*/  UMOV UR16, UR8 ;  /* 0x0000000800107c82 */ /* 0x000fe20008000000 */
[----:B------:R-:W-:Y:S01]  /*3fb0*/  UMOV UR17, UR9 ;  /* 0x0000000900117c82 */ /* 0x000fe20008000000 */
[----:B------:R-:W-:Y:S01]  /*3fc0*/  UMOV UR18, UR22 ;  /* 0x0000001600127c82 */ /* 0x000fe20008000000 */
[----:B------:R-:W-:Y:S01]  /*3fd0*/  UMOV UR19, 0x80000020 ;  /* 0x8000002000137882 */ /* 0x000fe20000000000 */
[----:B------:R-:W-:Y:S01]  /*3fe0*/  UMOV UR20, UR8 ;  /* 0x0000000800147c82 */ /* 0x000fe20008000000 */
[----:B------:R-:W-:Y:S01]  /*3ff0*/  UMOV UR21, UR9 ;  /* 0x0000000900157c82 */ /* 0x000fe20008000000 */
[----:B------:R-:W-:Y:S01]  /*4000*/  UMOV UR22, UR10 ;  /* 0x0000000a00167c82 */ /* 0x000fe20008000000 */
[----:B------:R-:W-:Y:S01]  /*4010*/  UMOV UR23, 0x80000020 ;  /* 0x8000002000177882 */ /* 0x000fe20000000000 */
[----:B------:R-:W-:Y:S01]  /*4020*/  UMOV UR24, UR8 ;  /* 0x0000000800187c82 */ /* 0x000fe20008000000 */
[----:B------:R-:W-:Y:S01]  /*4030*/  UMOV UR25, UR9 ;  /* 0x0000000900197c82 */ /* 0x000fe20008000000 */
[----:B------:R-:W-:Y:S01]  /*4040*/  QGMMA.64x16x32.F32.E4M3.E4M3 R112, gdesc[UR16], R112 ;  /* 0x00200000107079f3 */ /* 0x000fe20008700870 */
[----:B------:R-:W-:Y:S01]  /*4050*/  UMOV UR27, 0x80000020 ;  /* 0x80000020001b7882 */ /* 0x000fe20000000000 */
[----:B------:R-:W-:Y:S01]  /*4060*/  UMOV UR28, UR8 ;  /* 0x00000008001c7c82 */ /* 0x000fe20008000000 */
[----:B------:R-:W-:Y:S01]  /*4070*/  UMOV UR29, UR9 ;  /* 0x00000009001d7c82 */ /* 0x000fe20008000000 */
[----:B------:R-:W-:Y:S01]  /*4080*/  QGMMA.64x16x32.F32.E4M3.E4M3 R104, gdesc[UR20], R104 ;  /* 0x00200000146879f3 */ /* 0x000fe20008700868 */
[----:B------:R-:W-:Y:S01]  /*4090*/  UMOV UR31, 0x80000020 ;  /* 0x80000020001f7882 */ /* 0x000fe20000000000 */
[----:B------:R-:W-:Y:S01]  /*40a0*/  UIADD3 UR10, UR7, 0x342, URZ ;  /* 0x00000342070a7890 */ /* 0x000fe2000fffe03f */
        /* <DEDUP_REMOVED lines=16> */
[----:B------:R-:W-:Y:S01]  /*41b0*/  UMOV UR48, UR8 ;  /* 0x0000000800307c82 */ /* 0x000fe20008000000 */
[----:B------:R-:W-:Y:S01]  /*41c0*/  UMOV UR49, UR9 ;  /* 0x0000000900317c82 */ /* 0x000fe20008000000 */
[----:B------:R-:W-:Y:S01]  /*41d0*/  UMOV UR52, UR8 ;  /* 0x0000000800347c82 */ /* 0x000fe20008000000 */
[----:B------:R-:W-:Y:S01]  /*41e0*/  QGMMA.64x16x32.F32.E4M3.E4M3 R64, gdesc[UR40], R64 ;  /* 0x00200000284079f3 */ /* 0x000fe20008700840 */
[----:B------:R-:W-:Y:S01]  /*41f0*/  UMOV UR53, UR9 ;  /* 0x0000000900357c82 */ /* 0x000fe20008000000 */
[----:B------:R-:W-:Y:S01]  /*4200*/  UMOV UR11, 0x80000020 ;  /* 0x80000020000b7882 */ /* 0x000fe20000000000 */
[----:B------:R-:W-:Y:S01]  /*4210*/  ULDC UR15, c[0x0][0x50c] ;  /* 0x00014300000f7ab9 */ /* 0x000fe20000000800 */
[----:B------:R-:W-:Y:S01]  /*4220*/  QGMMA.64x16x32.F32.E4M3.E4M3 R56, gdesc[UR44], R56 ;  /* 0x002000002c3879f3 */ /* 0x000fe20008700838 */
[----:B------:R-:W-:-:S03]  /*4230*/  UISETP.NE.AND UP0, UPT, UR59, UR15, UPT ;  /* 0x0000000f3b00728c */ /* 0x000fc6000bf05270 */
[----:B------:R-:W-:Y:S04]  /*4240*/  QGMMA.64x16x32.F32.E4M3.E4M3 R48, gdesc[UR48], R48 ;  /* 0x00200000303079f3 */ /* 0x000fe80008700830 */
[----:B------:R-:W-:Y:S04]  /*4250*/  QGMMA.64x16x32.F32.E4M3.E4M3 R40, gdesc[UR52], R40 ;  /* 0x00200000342879f3 */ /* 0x000fe80008700828 */
[----:B------:R-:W-:Y:S01]  /*4260*/  QGMMA.64x16x32.F32.E4M3.E4M3 R32, gdesc[UR8], R32 ;  /* 0x00200000082079f3 */ /* 0x000fe20008700820 */
[----:B------:R-:W-:Y:S01]  /*4270*/  UMOV UR10, UR7 ;  /* 0x00000007000a7c82 */ /* 0x000fe20008000000 */
[----:B------:R-:W-:Y:S01]  /*4280*/  UMOV UR11, 0x80000020 ;  /* 0x80000020000b7882 */ /* 0x000fe20000000000 */
[----:B------:R-:W-:Y:S01]  /*4290*/  USEL UR7, URZ, 0x1, UP0 ;  /* 0x000000013f077887 */ /* 0x000fe20008000000 */
[----:B------:R-:W-:Y:S05]  /*42a0*/  QGMMA.64x16x32.F32.E4M3.E4M3 R24, gdesc[UR8], R24, gsb0 ;  /* 0x00200000081879f3 */ /* 0x000fea0008000818 */
[----:B------:R-:W-:Y:S01]  /*42b0*/  ISETP.NE.AND P0, PT, RZ, UR7, PT ;  /* 0x00000007ff007c0c */ /* 0x000fe2000bf05270 */
[----:B------:R-:W-:-:S12]  /*42c0*/  WARPGROUP.DEPBAR.LE gsb0, 0x1 ;  /* 0x00008000000079c5 */ /* 0x000fd80000010100 */
[----:B----4-:R-:W-:Y:S05]  /*42d0*/  @!P0 BRA `(.L_x_29) ;  /* 0x0000000800b88947 */ /* 0x010fea0003800000 */
[----:B------:R-:W-:Y:S02]  /*42e0*/  WARPGROUP.DEPBAR.LE gsb0, 0x0 ;  /* 0x00008000000079c5 */ /* 0x000fe40000010000 */
[----:B------:R-:W-:-:S05]  /*42f0*/  FADD R227, R136, R227 ;  /* 0x000000e388e37221 */ /* 0x000fca0000000000 */
[----:B------:R4:W-:Y:S04]  /*4300*/  STL [R1+0x68], R227 ;  /* 0x000068e301007387 */ /* 0x0009e80000100800 */
[----:B----4-:R-:W4:Y:S04]  /*4310*/  LDL.LU R227, [R1+0x30] ;  /* 0x0000300001e37983 */ /* 0x010f280000300800 */
[----:B----4-:R4:W-:Y:S04]  /*4320*/  STL [R1+0x6c], R227 ;  /* 0x00006ce301007387 */ /* 0x0109e80000100800 */
        /* <DEDUP_REMOVED lines=22> */
[----:B----4-:R-:W4:Y:S01]  /*4490*/  LDL.LU R227, [R1] ;  /* 0x0000000001e37983 */ /* 0x010f220000300800 */
[----:B------:R-:W-:-:S01]  /*44a0*/  FADD R226, R137, R226 ;  /* 0x000000e289e27221 */ /* 0x000fc20000000000 */
[----:B------:R-:W-:Y:S01]  /*44b0*/  FADD R225, R138, R225 ;  /* 0x000000e18ae17221 */ /* 0x000fe20000000000 */
        /* <DEDUP_REMOVED lines=103> */
[----:B-----5:R-:W-:Y:S01]  /*4b30*/  FADD R0, R34, R0 ;  /* 0x0000000022007221 */ /* 0x020fe20000000000 */
[----:B----4-:R-:W-:-:S05]  /*4b40*/  FADD R227, R35, R227 ;  /* 0x000000e323e37221 */ /* 0x010fca0000000000 */
[----:B------:R4:W-:Y:S04]  /*4b50*/  STL [R1], R227 ;  /* 0x000000e301007387 */ /* 0x0009e80000100800 */
[----:B----4-:R-:W4:Y:S02]  /*4b60*/  LDL.LU R227, [R1+0x98] ;  /* 0x0000980001e37983 */ /* 0x010f240000300800 */
[----:B----4-:R-:W-:-:S05]  /*4b70*/  FADD R227, R36, R227 ;  /* 0x000000e324e37221 */ /* 0x010fca0000000000 */
[----:B------:R4:W-:Y:S04]  /*4b80*/  STL [R1+0x4], R227 ;  /* 0x000004e301007387 */ /* 0x0009e80000100800 */
        /* <DEDUP_REMOVED lines=33> */
[----:B----4-:R4:W5:Y:S01]  /*4da0*/  LDL.LU R227, [R1+0x68] ;  /* 0x0000680001e37983 */ /* 0x0109620000300800 */
[----:B------:R-:W-:-:S05]  /*4db0*/  UMOV UR59, URZ ;  /* 0x0000003f003b7c82 */ /* 0x000fca0008000000 */
.L_x_29:
[----:B------:R-:W-:Y:S05]  /*4dc0*/  @!P1 BRA `(.L_x_30) ;  /* 0x0000000000049947 */ /* 0x000fea0003800000 */
[----:B------:R-:W-:Y:S01]  /*4dd0*/  BPT.TRAP 0x1 ;  /* 0x000000040000795c */ /* 0x000fe20000300000 */
.L_x_30:
[----:B------:R0:W-:Y:S04]  /*4de0*/  STL [R1+0x70], R3 ;  /* 0x0000700301007387 */ /* 0x0001e80000100800 */
[----:B0-----:R-:W3:Y:S04]  /*4df0*/  LDL R3, [R1+0x44] ;  /* 0x0000440001037983 */ /* 0x001ee80000100800 */
[----:B------:R0:W-:Y:S04]  /*4e00*/  STL [R1+0x6c], R2 ;  /* 0x00006c0201007387 */ /* 0x0001e80000100800 */
[----:B0-----:R-:W4:Y:S04]  /*4e10*/  LDL R2, [R1+0x3c] ;  /* 0x00003c0001027983 */ /* 0x001f280000100800 */
[----:B-----5:R0:W-:Y:S04]  /*4e20*/  STL [R1+0x68], R0 ;  /* 0x0000680001007387 */ /* 0x0201e80000100800 */
[----:B0-----:R-:W4:Y:S01]  /*4e30*/  LDL R0, [R1+0x40] ;  /* 0x0000400001007983 */ /* 0x001f220000100800 */
[----:B--2---:R-:W-:Y:S01]  /*4e40*/  IMAD.U32 R229, RZ, RZ, UR60 ;  /* 0x0000003cffe57e24 */ /* 0x004fe2000f8e00ff */
[----:B---3--:R-:W-:-:S02]  /*4e50*/  R2UR UR8, R3 ;  /* 0x00000000030872ca */ /* 0x008fc400000e0000 */
[----:B------:R0:W5:Y:S01]  /*4e60*/  LDL.LU R3, [R1+0x70] ;  /* 0x0000700001037983 */ /* 0x0001620000300800 */
[----:B----4-:R-:W-:-:S03]  /*4e70*/  ISETP.NE.AND P0, PT, R2, RZ, PT ;  /* 0x000000ff0200720c */ /* 0x010fc60003f05270 */
[----:B------:R0:W5:Y:S10]  /*4e80*/  LDL.LU R2, [R1+0x6c] ;  /* 0x00006c0001027983 */ /* 0x0001740000300800 */
[----:B------:R-:W-:-:S05]  /*4e90*/  @P0 LEA R229, R229, UR58, 0x3 ;  /* 0x0000003ae5e50c11 */ /* 0x000fca000f8e18ff */
[----:B------:R-:W-:-:S05]  /*4ea0*/  @P0 VIADD R229, R229, 0x48 ;  /* 0x00000048e5e50836 */ /* 0x000fca0000000000 */
[----:B------:R-:W-:Y:S02]  /*4eb0*/  @P0 PRMT R229, R0, 0x654, R229 ;  /* 0x0000065400e50816 */ /* 0x000fe400000000e5 */
[----:B------:R0:W5:Y:S01]  /*4ec0*/  LDL.LU R0, [R1+0x68] ;  /* 0x0000680001007983 */ /* 0x0001620000300800 */
[----:B------:R-:W-:Y:S01]  /*4ed0*/  UISETP.GT.U32.AND UP0, UPT, UR8, 0x1, UPT ;  /* 0x000000010800788c */ /* 0x000fe2000bf04070 */
[----:B------:R0:W-:Y:S05]  /*4ee0*/  @P0 SYNCS.ARRIVE.TRANS64.RED.A1T0 RZ, [R229+URZ], RZ ;  /* 0x000000ffe5ff09a7 */ /* 0x0001ea000810043f */
[----:B------:R-:W-:-:S13]  /*4ef0*/  PLOP3.LUT P0, PT, PT, PT, UP0, 0x80, 0x0 ;  /* 0x000000000000781c */ /* 0x000fda0003f0f008 */
[----:B0-----:R-:W-:Y:S05]  /*4f00*/  @P0 BRA `(.L_x_31) ;  /* 0x0000000000040947 */ /* 0x001fea0003800000 */
[----:B------:R-:W-:Y:S01]  /*4f10*/  BPT.TRAP 0x1 ;  /* 0x000000040000795c */ /* 0x000fe20000300000 */
.L_x_31:
[----:B------:R-:W-:Y:S02]  /*4f20*/  UISETP.GT.AND UP2, UPT, UR61, 0x1, UPT ;  /* 0x000000013d00788c */ /* 0x000fe4000bf44270 */
[----:B------:R-:W-:Y:S02]  /*4f30*/  UIADD3 UR6, UR6, 0x1, URZ ;  /* 0x0000000106067890 */ /* 0x000fe4000fffe03f */
[----:B------:R-:W-:Y:S02]  /*4f40*/  UIADD3 UR60, UR60, 0x1, URZ ;  /* 0x000000013c3c7890 */ /* 0x000fe4000fffe03f */
[----:B------:R-:W-:Y:S01]  /*4f50*/  PLOP3.LUT P0, PT, PT, PT, UP2, 0x80, 0x0 ;  /* 0x000000000000781c */ /* 0x000fe20003f0f028 */
[----:B------:R-:W-:Y:S02]  /*4f60*/  UISETP.NE.AND UP0, UPT, UR6, 0x9, UPT ;  /* 0x000000090600788c */ /* 0x000fe4000bf05270 */
[----:B------:R-:W-:Y:S02]  /*4f70*/  UISETP.NE.AND UP1, UPT, UR60, 0x9, UPT ;  /* 0x000000093c00788c */ /* 0x000fe4000bf25270 */
[----:B------:R-:W-:-:S02]  /*4f80*/  USEL UR8, URZ, 0x1, UP0 ;  /* 0x000000013f087887 */ /* 0x000fc40008000000 */
[----:B------:R-:W-:Y:S02]  /*4f90*/  UIADD3 UR61, UR61, -0x1, URZ ;  /* 0xffffffff3d3d7890 */ /* 0x000fe4000fffe03f */
[----:B------:R-:W-:Y:S02]  /*4fa0*/  USEL UR6, UR6, URZ, UP0 ;  /* 0x0000003f06067287 */ /* 0x000fe40008000000 */
[----:B------:R-:W-:Y:S01]  /*4fb0*/  LOP3.LUT R228, R228, UR8, RZ, 0x3c, !PT ;  /* 0x00000008e4e47c12 */ /* 0x000fe2000f8e3cff */
[----:B------:R-:W-:Y:S01]  /*4fc0*/  USEL UR60, UR60, URZ, UP1 ;  /* 0x0000003f3c3c7287 */ /* 0x000fe20008800000 */
[----:B------:R-:W-:Y:S01]  /*4fd0*/  UMOV UR8, 0x1 ;  /* 0x0000000100087882 */ /* 0x000fe20000000000 */
[----:B------:R-:W-:Y:S10]  /*4fe0*/  @P0 BRA `(.L_x_32) ;  /* 0xffffffe400cc0947 */ /* 0x000ff4000383ffff */
.L_x_24:
[----:B------:R-:W-:-:S04]  /*4ff0*/  UISETP.NE.AND UP0, UPT, UR59, URZ, UPT ;  /* 0x0000003f3b00728c */ /* 0x000fc8000bf05270 */
[----:B------:R-:W-:-:S06]  /*5000*/  USEL UR6, URZ, 0x1, !UP0 ;  /* 0x000000013f067887 */ /* 0x000fcc000c000000 */
[----:B------:R-:W-:-:S13]  /*5010*/  ISETP.NE.AND P0, PT, RZ, UR6, PT ;  /* 0x00000006ff007c0c */ /* 0x000fda000bf05270 */
[----:B------:R-:W-:Y:S05]  /*5020*/  @!P0 BRA `(.L_x_33) ;  /* 0x0000000800b48947 */ /* 0x000fea0003800000 */
[----:B------:R-:W-:Y:S02]  /*5030*/  WARPGROUP.DEPBAR.LE gsb0, 0x0 ;  /* 0x00008000000079c5 */ /* 0x000fe40000010000 */
[----:B------:R-:W-:-:S05]  /*5040*/  FADD R227, R136, R227 ;  /* 0x000000e388e37221 */ /* 0x000fca0000000000 */
[----:B------:R2:W-:Y:S04]  /*5050*/  STL [R1+0x68], R227 ;  /* 0x000068e301007387 */ /* 0x0005e80000100800 */
[----:B--2---:R-:W2:Y:S04]  /*5060*/  LDL.LU R227, [R1+0x30] ;  /* 0x0000300001e37983 */ /* 0x004ea80000300800 */
[----:B--2---:R2:W-:Y:S04]  /*5070*/  STL [R1+0x6c], R227 ;  /* 0x00006ce301007387 */ /* 0x0045e80000100800 */
        /* <DEDUP_REMOVED lines=22> */
[----:B--2---:R-:W2:Y:S01]  /*51e0*/  LDL.LU R227, [R1] ;  /* 0x0000000001e37983 */ /* 0x004ea20000300800 */
[----:B------:R-:W-:Y:S01]  /*51f0*/  FADD R226, R137, R226 ;  /* 0x000000e289e27221 */ /* 0x000fe20000000000 */
        /* <DEDUP_REMOVED lines=102> */
[----:B-----5:R-:W-:Y:S01]  /*5860*/  FADD R3, R32, R3 ;  /* 0x0000000320037221 */ /* 0x020fe20000000000 */
[----:B------:R-:W-:Y:S01]  /*5870*/  FADD R2, R33, R2 ;  /* 0x0000000221027221 */ /* 0x000fe20000000000 */
[----:B------:R-:W-:Y:S01]  /*5880*/  FADD R0, R34, R0 ;  /* 0x0000000022007221 */ /* 0x000fe20000000000 */
[----:B--2---:R-:W-:-:S05]  /*5890*/  FADD R227, R35, R227 ;  /* 0x000000e323e37221 */ /* 0x004fca0000000000 */
[----:B------:R2:W-:Y:S04]  /*58a0*/  STL [R1], R227 ;  /* 0x000000e301007387 */ /* 0x0005e80000100800 */
[----:B--2---:R-:W2:Y:S02]  /*58b0*/  LDL.LU R227, [R1+0x98] ;  /* 0x0000980001e37983 */ /* 0x004ea40000300800 */
[----:B--2---:R-:W-:-:S05]  /*58c0*/  FADD R227, R36, R227 ;  /* 0x000000e324e37221 */ /* 0x004fca0000000000 */
[----:B------:R2:W-:Y:S04]  /*58d0*/  STL [R1+0x4], R227 ;  /* 0x000004e301007387 */ /* 0x0005e80000100800 */
        /* <DEDUP_REMOVED lines=33> */
[----:B--2---:R2:W5:Y:S02]  /*5af0*/  LDL.LU R227, [R1+0x68] ;  /* 0x0000680001e37983 */ /* 0x0045640000300800 */
.L_x_33:
[----:B------:R-:W-:Y:S02]  /*5b00*/  WARPGROUP.DEPBAR.LE gsb0, 0x0 ;  /* 0x00008000000079c5 */ /* 0x000fe40000010000 */
[----:B------:R-:W4:Y:S02]  /*5b10*/  LDC R24, c[0x0][0x28c] ;  /* 0x0000a300ff187b82 */ /* 0x000f240000000800 */
[----:B----4-:R-:W-:-:S13]  /*5b20*/  ISETP.GE.AND P0, PT, R24, 0x1, PT ;  /* 0x000000011800780c */ /* 0x010fda0003f06270 */
[----:B------:R-:W-:Y:S05]  /*5b30*/  @!P0 BRA `(.L_x_34) ;  /* 0x0000000000b48947 */ /* 0x000fea0003800000 */
[----:B-----5:R4:W-:Y:S04]  /*5b40*/  STL [R1+0x68], R0 ;  /* 0x0000680001007387 */ /* 0x0209e80000100800 */
[----:B----4-:R-:W4:Y:S02]  /*5b50*/  LDL R0, [R1+0x38] ;  /* 0x0000380001007983 */ /* 0x010f240000100800 */
[----:B----4-:R-:W-:Y:S02]  /*5b60*/  R2UR UR6, R0 ;  /* 0x00000000000672ca */ /* 0x010fe400000e0000 */
[----:B------:R4:W5:Y:S11]  /*5b70*/  LDL.LU R0, [R1+0x68] ;  /* 0x0000680001007983 */ /* 0x0009760000300800 */
[----:B------:R-:W-:-:S06]  /*5b80*/  UISETP.NE.AND UP0, UPT, UR6, 0x3, UPT ;  /* 0x000000030600788c */ /* 0x000fcc000bf05270 */
[----:B------:R-:W-:-:S13]  /*5b90*/  PLOP3.LUT P0, PT, PT, PT, UP0, 0x80, 0x0 ;  /* 0x000000000000781c */ /* 0x000fda0003f0f008 */
[----:B----4-:R-:W-:Y:S05]  /*5ba0*/  @!P0 BRA `(.L_x_35) ;  /* 0x0000000000048947 */ /* 0x010fea0003800000 */
[----:B------:R-:W-:Y:S01]  /*5bb0*/  BPT.TRAP 0x1 ;  /* 0x000000040000795c */ /* 0x000fe20000300000 */
.L_x_35:
[----:B-----5:R4:W-:Y:S04]  /*5bc0*/  STL [R1+0x68], R0 ;  /* 0x0000680001007387 */ /* 0x0209e80000100800 */
[----:B----4-:R-:W4:Y:S01]  /*5bd0*/  LDL R0, [R1+0x3c] ;  /* 0x00003c0001007983 */ /* 0x010f220000100800 */
[----:B------:R-:W-:Y:S01]  /*5be0*/  BSSY B0, `(.L_x_36) ;  /* 0x000001a000007945 */ /* 0x000fe20003800000 */
[----:B----4-:R-:W-:Y:S02]  /*5bf0*/  ISETP.NE.AND P0, PT, R0, RZ, PT ;  /* 0x000000ff0000720c */ /* 0x010fe40003f05270 */
[----:B------:R4:W5:Y:S11]  /*5c00*/  LDL.LU R0, [R1+0x68] ;  /* 0x0000680001007983 */ /* 0x0009760000300800 */
[----:B----4-:R-:W-:Y:S05]  /*5c10*/  @!P0 BRA `(.L_x_37) ;  /* 0x0000000000588947 */ /* 0x010fea0003800000 */
[----:B------:R4:W-:Y:S04]  /*5c20*/  STL [R1+0x70], R3 ;  /* 0x0000700301007387 */ /* 0x0009e80000100800 */
[----:B----4-:R-:W4:Y:S04]  /*5c30*/  LDL R3, [R1+0x5c] ;  /* 0x00005c0001037983 */ /* 0x010f280000100800 */
[----:B------:R0:W-:Y:S04]  /*5c40*/  STL [R1+0x6c], R2 ;  /* 0x00006c0201007387 */ /* 0x0001e80000100800 */
[----:B0-----:R-:W2:Y:S04]  /*5c50*/  LDL R2, [R1+0x48] ;  /* 0x0000480001027983 */ /* 0x001ea80000100800 */
[----:B-----5:R0:W-:Y:S04]  /*5c60*/  STL [R1+0x68], R0 ;  /* 0x0000680001007387 */ /* 0x0201e80000100800 */
[----:B0-----:R-:W3:Y:S01]  /*5c70*/  LDL R0, [R1+0x40] ;  /* 0x0000400001007983 */ /* 0x001ee20000100800 */
[----:B----4-:R-:W-:-:S03]  /*5c80*/  R2UR UR7, R3 ;  /* 0x00000000030772ca */ /* 0x010fc600000e0000 */
[----:B------:R4:W5:Y:S01]  /*5c90*/  LDL.LU R3, [R1+0x70] ;  /* 0x0000700001037983 */ /* 0x0009620000300800 */
[----:B--2---:R-:W-:-:S09]  /*5ca0*/  R2UR UR6, R2 ;  /* 0x00000000020672ca */ /* 0x004fd200000e0000 */
[----:B------:R-:W-:Y:S01]  /*5cb0*/  UISETP.LT.AND UP0, UPT, UR7, 0x1, UPT ;  /* 0x000000010700788c */ /* 0x000fe2000bf01270 */
[----:B------:R4:W5:Y:S03]  /*5cc0*/  LDL.LU R2, [R1+0x6c] ;  /* 0x00006c0001027983 */ /* 0x0009660000300800 */
[----:B------:R-:W-:-:S04]  /*5cd0*/  USEL UR8, UR7, 0x1, UP0 ;  /* 0x0000000107087887 */ /* 0x000fc80008000000 */
[----:B------:R-:W-:-:S04]  /*5ce0*/  UIADD3 UR8, UR6, UR7, -UR8 ;  /* 0x0000000706087290 */ /* 0x000fc8000fffe808 */
[----:B------:R-:W-:-:S04]  /*5cf0*/  UIMAD.WIDE.U32 UR6, UR8, 0x38e38e39, URZ ;  /* 0x38e38e39080678a5 */ /* 0x000fc8000f8e003f */
[----:B------:R-:W-:-:S04]  /*5d00*/  USHF.R.U32.HI UR6, URZ, 0x1, UR7 ;  /* 0x000000013f067899 */ /* 0x000fc80008011607 */
[----:B------:R-:W-:-:S04]  /*5d10*/  UIMAD UR8, UR6, -0x9, UR8 ;  /* 0xfffffff7060878a4 */ /* 0x000fc8000f8e0208 */
[----:B------:R-:W-:-:S04]  /*5d20*/  ULEA UR8, UR8, UR58, 0x3 ;  /* 0x0000003a08087291 */ /* 0x000fc8000f8e183f */
[----:B------:R-:W-:-:S06]  /*5d30*/  UIADD3 UR8, UR8, 0x48, URZ ;  /* 0x0000004808087890 */ /* 0x000fcc000fffe03f */
[----:B------:R-:W-:-:S05]  /*5d40*/  IMAD.U32 R24, RZ, RZ, UR8 ;  /* 0x00000008ff187e24 */ /* 0x000fca000f8e00ff */
[----:B---3--:R-:W-:Y:S02]  /*5d50*/  PRMT R24, R0, 0x654, R24 ;  /* 0x0000065400187816 */ /* 0x008fe40000000018 */
[----:B------:R4:W5:Y:S02]  /*5d60*/  LDL.LU R0, [R1+0x68] ;  /* 0x0000680001007983 */ /* 0x0009640000300800 */
[----:B------:R4:W-:Y:S03]  /*5d70*/  SYNCS.ARRIVE.TRANS64.RED.A1T0 RZ, [R24+URZ], RZ ;  /* 0x000000ff18ff79a7 */ /* 0x0009e6000810043f */
.L_x_37:
[----:B------:R-:W-:Y:S05]  /*5d80*/  BSYNC B0 ;  /* 0x0000000000007941 */ /* 0x000fea0003800000 */
.L_x_36:
[----:B-----5:R0:W-:Y:S04]  /*5d90*/  STL [R1+0x68], R0 ;  /* 0x0000680001007387 */ /* 0x0201e80000100800 */
[----:B0-----:R-:W2:Y:S02]  /*5da0*/  LDL R0, [R1+0x44] ;  /* 0x0000440001007983 */ /* 0x001ea40000100800 */
[----:B--2---:R-:W-:Y:S02]  /*5db0*/  R2UR UR6, R0 ;  /* 0x00000000000672ca */ /* 0x004fe400000e0000 */
[----:B------:R0:W5:Y:S11]  /*5dc0*/  LDL.LU R0, [R1+0x68] ;  /* 0x0000680001007983 */ /* 0x0001760000300800 */
[----:B------:R-:W-:-:S06]  /*5dd0*/  UISETP.GT.U32.AND UP0, UPT, UR6, 0x1, UPT ;  /* 0x000000010600788c */ /* 0x000fcc000bf04070 */
[----:B------:R-:W-:-:S13]  /*5de0*/  PLOP3.LUT P0, PT, PT, PT, UP0, 0x80, 0x0 ;  /* 0x000000000000781c */ /* 0x000fda0003f0f008 */
[----:B0-----:R-:W-:Y:S05]  /*5df0*/  @P0 BRA `(.L_x_34) ;  /* 0x0000000000040947 */ /* 0x001fea0003800000 */
[----:B------:R-:W-:Y:S01]  /*5e00*/  BPT.TRAP 0x1 ;  /* 0x000000040000795c */ /* 0x000fe20000300000 */
.L_x_34:
[----:B------:R0:W-:Y:S01]  /*5e10*/  STL [R1+0x74], R4 ;  /* 0x0000740401007387 */ /* 0x0001e20000100800 */
[----:B------:R-:W1:Y:S01]  /*5e20*/  LDC R28, c[0x0][0x288] ;  /* 0x0000a200ff1c7b82 */ /* 0x000e620000000800 */
[----:B------:R-:W-:Y:S01]  /*5e30*/  ULDC.64 UR12, c[0x0][0x5d0] ;  /* 0x00017400000c7ab9 */ /* 0x000fe20000000a00 */
[----:B------:R-:W-:Y:S01]  /*5e40*/  ULDC UR14, c[0x0][0x284] ;  /* 0x0000a100000e7ab9 */ /* 0x000fe20000000800 */
[----:B0-----:R-:W2:Y:S04]  /*5e50*/  LDL.LU R4, [R1+0x48] ;  /* 0x0000480001047983 */ /* 0x001ea80000300800 */
[----:B-----5:R0:W-:Y:S04]  /*5e60*/  STL [R1+0x70], R3 ;  /* 0x0000700301007387 */ /* 0x0201e80000100800 */
[----:B0-----:R-:W3:Y:S04]  /*5e70*/  LDL.LU R3, [R1+0x54] ;  /* 0x0000540001037983 */ /* 0x001ee80000300800 */
[----:B------:R0:W-:Y:S04]  /*5e80*/  STL [R1+0x6c], R2 ;  /* 0x00006c0201007387 */ /* 0x0001e80000100800 */
[----:B0-----:R-:W4:Y:S04]  /*5e90*/  LDL R2, [R1+0x58] ;  /* 0x0000580001027983 */ /* 0x001f280000100800 */
[----:B------:R0:W-:Y:S04]  /*5ea0*/  STL [R1+0x68], R0 ;  /* 0x0000680001007387 */ /* 0x0001e80000100800 */
[----:B0-----:R-:W4:Y:S01]  /*5eb0*/  LDL R0, [R1+0x5c] ;  /* 0x00005c0001007983 */ /* 0x001f220000100800 */
[----:B--2---:R-:W-:-:S03]  /*5ec0*/  R2UR UR6, R4 ;  /* 0x00000000040672ca */ /* 0x004fc600000e0000 */
[----:B------:R0:W5:Y:S01]  /*5ed0*/  LDL.LU R4, [R1+0x74] ;  /* 0x0000740001047983 */ /* 0x0001620000300800 */
[----:B---3--:R-:W-:-:S03]  /*5ee0*/  R2UR UR15, R3 ;  /* 0x00000000030f72ca */ /* 0x008fc600000e0000 */
[----:B------:R-:W2:Y:S01]  /*5ef0*/  LDL.LU R3, [R1+0x60] ;  /* 0x0000600001037983 */ /* 0x000ea20000300800 */
[----:B----4-:R-:W-:Y:S02]  /*5f00*/  R2UR UR16, R2 ;  /* 0x00000000021072ca */ /* 0x010fe400000e0000 */
[----:B------:R-:W3:Y:S01]  /*5f10*/  S2R R2, SR_TID.X ;  /* 0x0000000000027919 */ /* 0x000ee20000002100 */
[----:B------:R-:W-:Y:S02]  /*5f20*/  R2UR UR7, R0 ;  /* 0x00000000000772ca */ /* 0x000fe400000e0000 */
[----:B------:R-:W4:Y:S08]  /*5f30*/  LDL.LU R0, [R1+0x64] ;  /* 0x0000640001007983 */ /* 0x000f300000300800 */
[----:B------:R-:W-:-:S03]  /*5f40*/  USHF.R.S32.HI UR10, URZ, 0x1f, UR16 ;  /* 0x0000001f3f0a7899 */ /* 0x000fc60008011410 */
[----:B------:R-:W-:Y:S02]  /*5f50*/  UIADD3 UR9, UR7, UR6, URZ ;  /* 0x0000000607097290 */ /* 0x000fe4000fffe03f */
[----:B------:R-:W-:Y:S02]  /*5f60*/  UIMAD UR6, UR10, UR12, URZ ;  /* 0x0000000c0a0672a4 */ /* 0x000fe4000f8e023f */
[----:B------:R-:W-:Y:S01]  /*5f70*/  UISETP.GT.U32.AND UP0, UPT, UR9, 0x8, UPT ;  /* 0x000000080900788c */ /* 0x000fe2000bf04070 */
[--C-:B---3--:R-:W-:Y:S02]  /*5f80*/  SHF.R.U32.HI R24, RZ, 0x2, R2.reuse ;  /* 0x00000002ff187819 */ /* 0x108fe40000011602 */
[----:B------:R-:W-:Y:S02]  /*5f90*/  LOP3.LUT R26, R2, 0x60, RZ, 0xc0, !PT ;  /* 0x00000060021a7812 */ /* 0x000fe400078ec0ff */
[----:B------:R-:W-:Y:S02]  /*5fa0*/  SHF.R.U32.HI R27, RZ, 0x7, R2 ;  /* 0x00000007ff1b7819 */ /* 0x000fe40000011602 */
[----:B------:R-:W-:-:S02]  /*5fb0*/  LOP3.LUT R25, R24, 0x7, RZ, 0xc0, !PT ;  /* 0x0000000718197812 */ /* 0x000fc400078ec0ff */
[----:B------:R-:W-:Y:S01]  /*5fc0*/  SHF.R.U32.HI R26, RZ, 0x1, R26 ;  /* 0x00000001ff1a7819 */ /* 0x000fe2000001161a */
[----:B------:R-:W-:Y:S02]  /*5fd0*/  UISETP.GE.U32.AND UP1, UPT, UR7, 0x9, UPT ;  /* 0x000000090700788c */ /* 0x000fe4000bf26070 */
[----:B------:R-:W-:Y:S02]  /*5fe0*/  UISETP.LT.U32.AND UP0, UPT, UR7, 0x9, UP0 ;  /* 0x000000090700788c */ /* 0x000fe40008701070 */
[----:B------:R-:W-:Y:S01]  /*5ff0*/  UIMAD UR8, UR16, UR13, UR6 ;  /* 0x0000000d100872a4 */ /* 0x000fe2000f8e0206 */
[----:B------:R-:W-:Y:S01]  /*6000*/  LOP3.LUT R24, R27, 0x1, RZ, 0xc0, !PT ;  /* 0x000000011b187812 */ /* 0x000fe200078ec0ff */
[----:B------:R-:W-:Y:S01]  /*6010*/  UIMAD.WIDE.U32 UR6, UR9, 0x38e38e39, URZ ;  /* 0x38e38e39090678a5 */ /* 0x000fe2000f8e003f */
[----:B------:R-:W-:Y:S01]  /*6020*/  IADD3 R29, RZ, -R26, -R25 ;  /* 0x8000001aff1d7210 */ /* 0x000fe20007ffe819 */
[----:B------:R-:W-:Y:S02]  /*6030*/  USEL UR11, URZ, 0x1, !UP0 ;  /* 0x000000013f0b7887 */ /* 0x000fe4000c000000 */
[----:B------:R-:W-:Y:S01]  /*6040*/  USHF.R.U32.HI UR6, URZ, 0x1, UR7 ;  /* 0x000000013f067899 */ /* 0x000fe20008011607 */
[----:B------:R-:W-:-:S02]  /*6050*/  IMAD.SHL.U32 R30, R24, 0x40, RZ ;  /* 0x00000040181e7824 */ /* 0x000fc400078e00ff */
[----:B------:R-:W-:Y:S01]  /*6060*/  IMAD R35, R24, -0x40, R29 ;  /* 0xffffffc018237824 */ /* 0x000fe200078e021d */
[----:B------:R-:W-:Y:S01]  /*6070*/  LOP3.LUT R24, R2, 0x3, RZ, 0xc0, !PT ;  /* 0x0000000302187812 */ /* 0x000fe200078ec0ff */
[----:B------:R-:W-:Y:S02]  /*6080*/  UIMAD UR7, UR6, -0x9, UR9 ;  /* 0xfffffff7060778a4 */ /* 0x000fe4000f8e0209 */
[----:B------:R-:W-:Y:S01]  /*6090*/  ULOP3.LUT UR15, UR15, UR11, URZ, 0x3c, !UPT ;  /* 0x0000000b0f0f7292 */ /* 0x000fe2000f8e3c3f */
[----:B------:R-:W-:Y:S01]  /*60a0*/  LOP3.LUT R27, R30, 0x40, R25, 0xe2, !PT ;  /* 0x000000401e1b7812 */ /* 0x000fe200078ee219 */
[----:B-1----:R-:W-:Y:S02]  /*60b0*/  IMAD R36, R24, -0x2, R28 ;  /* 0xfffffffe18247824 */ /* 0x002fe400078e021c */
[----:B------:R-:W-:Y:S01]  /*60c0*/  @UP1 ULOP3.LUT UR15, UR15, 0x1, UR6, 0x78, !UPT ;  /* 0x000000010f0f1892 */ /* 0x000fe2000f8e7806 */
[----:B------:R-:W-:Y:S02]  /*60d0*/  IMAD.SHL.U32 R32, R2, 0x2, RZ ;  /* 0x0000000202207824 */ /* 0x000fe400078e00ff */
[----:B--2---:R-:W-:-:S02]  /*60e0*/  IMAD R29, R3, 0xf0, RZ ;  /* 0x000000f0031d7824 */ /* 0x004fc400078e02ff */
[----:B------:R0:W5:Y:S03]  /*60f0*/  LDL.LU R3, [R1+0x70] ;  /* 0x0000700001037983 */ /* 0x0001660000300800 */
[----:B------:R-:W-:Y:S01]  /*6100*/  ISETP.GE.AND P0, PT, R29, R28, PT ;  /* 0x0000001c1d00720c */ /* 0x000fe20003f06270 */
[----:B------:R0:W5:Y:S01]  /*6110*/  LDL.LU R2, [R1+0x6c] ;  /* 0x00006c0001027983 */ /* 0x0001620000300800 */
[C---:B----4-:R-:W-:Y:S02]  /*6120*/  IMAD.SHL.U32 R28, R0.reuse, 0x80, RZ ;  /* 0x00000080001c7824 */ /* 0x050fe400078e00ff */
[----:B------:R-:W-:-:S04]  /*6130*/  IMAD.WIDE R30, R0, 0x80, RZ ;  /* 0x00000080001e7825 */ /* 0x000fc800078e02ff */
[----:B------:R-:W-:-:S05]  /*6140*/  IMAD.U32 R0, RZ, RZ, UR7 ;  /* 0x00000007ff007e24 */ /* 0x000fca000f8e00ff */
[----:B------:R1:W-:Y:S02]  /*6150*/  STL [R1+0x48], R0 ;  /* 0x0000480001007387 */ /* 0x0003e40000100800 */
[----:B-1----:R-:W-:-:S05]  /*6160*/  IMAD.U32 R0, RZ, RZ, UR15 ;  /* 0x0000000fff007e24 */ /* 0x002fca000f8e00ff */
[----:B------:R1:W-:Y:S04]  /*6170*/  STL [R1+0x54], R0 ;  /* 0x0000540001007387 */ /* 0x0003e80000100800 */
[----:B-1----:R0:W5:Y:S01]  /*6180*/  LDL.LU R0, [R1+0x68] ;  /* 0x0000680001007983 */ /* 0x0021620000300800 */
[----:B------:R-:W-:Y:S02]  /*6190*/  LOP3.LUT R32, R29, 0x6, R32, 0xf8, !PT ;  /* 0x000000061d207812 */ /* 0x000fe400078ef820 */
[----:B------:R-:W-:Y:S01]  /*61a0*/  ISETP.GE.OR P0, PT, R28, UR14, P0 ;  /* 0x0000000e1c007c0c */ /* 0x000fe20008706670 */
[----:B------:R-:W-:Y:S01]  /*61b0*/  IMAD.U32 R25, RZ, RZ, UR12 ;  /* 0x0000000cff197e24 */ /* 0x000fe2000f8e00ff */
[----:B------:R-:W-:-:S03]  /*61c0*/  SHF.R.S32.HI R33, RZ, 0x1f, R32 ;  /* 0x0000001fff217819 */ /* 0x000fc60000011420 */
[----:B------:R-:W-:Y:S01]  /*61d0*/  IMAD.WIDE.U32 R24, R25, UR16, R32 ;  /* 0x0000001019187c25 */ /* 0x000fe2000f8e0020 */
[----:B------:R-:W-:-:S03]  /*61e0*/  IADD3 R35, -R28, UR14, R35 ;  /* 0x0000000e1c237c10 */ /* 0x000fc6000fffe123 */
[----:B------:R-:W-:Y:S01]  /*61f0*/  VIADD R25, R25, UR8 ;  /* 0x0000000819197c36 */ /* 0x000fe20008000000 */
[----:B------:R-:W-:Y:S01]  /*6200*/  LOP3.LUT R39, R30, R27, R26, 0xfe, !PT ;  /* 0x0000001b1e277212 */ /* 0x000fe200078efe1a */
[----:B------:R-:W-:Y:S02]  /*6210*/  IMAD.IADD R36, R36, 0x1, -R29 ;  /* 0x0000000124247824 */ /* 0x000fe400078e0a1d */
[----:B------:R-:W-:Y:S01]  /*6220*/  IMAD.MOV.U32 R34, RZ, RZ, -0x1 ;  /* 0xffffffffff227424 */ /* 0x000fe200078e00ff */
[----:B0-----:R-:W-:Y:S06]  /*6230*/  @P0 BRA `(.L_x_38) ;  /* 0x0000008800d00947 */ /* 0x001fec0003800000 */
[----:B------:R-:W0:Y:S01]  /*6240*/  LDC.64 R28, c[0x0][0x5c8] ;  /* 0x00017200ff1c7b82 */ /* 0x000e220000000a00 */
[----:B------:R-:W-:Y:S01]  /*6250*/  ULDC.64 UR6, c[0x0][0x5c0] ;  /* 0x0001700000067ab9 */ /* 0x000fe20000000a00 */
[----:B------:R-:W-:Y:S01]  /*6260*/  BSSY B0, `(.L_x_38) ;  /* 0x00008b1000007945 */ /* 0x000fe20003800000 */
[-C--:B0-----:R-:W-:Y:S02]  /*6270*/  IMAD R26, R31, R28.reuse, RZ ;  /* 0x0000001c1f1a7224 */ /* 0x081fe400078e02ff */
[----:B------:R-:W-:-:S04]  /*6280*/  IMAD.WIDE.U32 R24, R39, R28, R24 ;  /* 0x0000001c27187225 */ /* 0x000fc800078e0018 */
[----:B------:R-:W-:Y:S01]  /*6290*/  IMAD R27, R39, R29, R26 ;  /* 0x0000001d271b7224 */ /* 0x000fe200078e021a */
[----:B------:R-:W-:Y:S02]  /*62a0*/  LEA R26, P0, R28, R24, 0x3 ;  /* 0x000000181c1a7211 */ /* 0x000fe400078018ff */
[----:B------:R-:W-:Y:S01]  /*62b0*/  IADD3 R24, P1, R24, UR6, RZ ;  /* 0x0000000618187c10 */ /* 0x000fe2000ff3e0ff */
[----:B------:R-:W-:Y:S01]  /*62c0*/  IMAD.IADD R27, R25, 0x1, R27 ;  /* 0x00000001191b7824 */ /* 0x000fe200078e021b */
[----:B------:R-:W-:-:S04]  /*62d0*/  IADD3 R26, P2, R26, UR6, RZ ;  /* 0x000000061a1a7c10 */ /* 0x000fc8000ff5e0ff */
[----:B------:R-:W-:Y:S02]  /*62e0*/  LEA.HI.X R28, R28, R27, R29, 0x3, P0 ;  /* 0x0000001b1c1c7211 */ /* 0x000fe400000f1c1d */
[----:B------:R-:W-:Y:S02]  /*62f0*/  FSETP.NEU.AND P0, PT, RZ, UR5, PT ;  /* 0x00000005ff007c0b */ /* 0x000fe4000bf0d000 */
[----:B------:R-:W-:Y:S02]  /*6300*/  IADD3.X R25, R27, UR7, RZ, P1, !PT ;  /* 0x000000071b197c10 */ /* 0x000fe40008ffe4ff */
[----:B------:R-:W-:-:S09]  /*6310*/  IADD3.X R27, R28, UR7, RZ, P2, !PT ;  /* 0x000000071c1b7c10 */ /* 0x000fd200097fe4ff */
[----:B------:R-:W-:Y:S05]  /*6320*/  @!P0 BRA `(.L_x_39) ;  /* 0x0000006400ec8947 */ /* 0x000fea0003800000 */
[----:B-----5:R0:W-:Y:S01]  /*6330*/  STL [R1+0x68], R0 ;  /* 0x0000680001007387 */ /* 0x0201e20000100800 */
[----:B------:R-:W-:-:S03]  /*6340*/  ULDC.64 UR8, c[0x0][0x5b8] ;  /* 0x00016e0000087ab9 */ /* 0x000fc60000000a00 */
[----:B0-----:R-:W2:Y:S01]  /*6350*/  LDL.LU R0, [R1+0x58] ;  /* 0x0000580001007983 */ /* 0x001ea20000300800 */
[----:B------:R-:W-:Y:S02]  /*6360*/  UIMAD UR6, UR10, UR8, URZ ;  /* 0x000000080a0672a4 */ /* 0x000fe4000f8e023f */
[----:B------:R-:W-:Y:S01]  /*6370*/  IMAD.U32 R29, RZ, RZ, UR8 ;  /* 0x00000008ff1d7e24 */ /* 0x000fe2000f8e00ff */
[----:B------:R-:W-:-:S04]  /*6380*/  ISETP.GE.AND P0, PT, R36, 0x1, PT ;  /* 0x000000012400780c */ /* 0x000fc80003f06270 */
[----:B------:R-:W-:Y:S02]  /*6390*/  ISETP.LT.OR P4, PT, R35, 0x1, !P0 ;  /* 0x000000012300780c */ /* 0x000fe40004781670 */
[----:B--2---:R-:W-:Y:S02]  /*63a0*/  R2UR UR7, R0 ;  /* 0x00000000000772ca */ /* 0x004fe400000e0000 */
[----:B------:R0:W5:Y:S01]  /*63b0*/  LDL.LU R0, [R1+0x68] ;  /* 0x0000680001007983 */ /* 0x0001620000300800 */
[----:B------:R-:W-:Y:S10]  /*63c0*/  BSSY B1, `(.L_x_40) ;  /* 0x000000e000017945 */ /* 0x000ff40003800000 */
[----:B------:R-:W-:-:S02]  /*63d0*/  UIMAD UR6, UR7, UR9, UR6 ;  /* 0x00000009070672a4 */ /* 0x000fc4000f8e0206 */
[----:B------:R-:W-:Y:S01]  /*63e0*/  IMAD.WIDE.U32 R32, R29, UR7, R32 ;  /* 0x000000071d207c25 */ /* 0x000fe2000f8e0020 */
[----:B------:R-:W-:-:S03]  /*63f0*/  ULDC.64 UR8, c[0x0][0x5a8] ;  /* 0x00016a0000087ab9 */ /* 0x000fc60000000a00 */
[----:B------:R-:W-:Y:S01]  /*6400*/  VIADD R33, R33, UR6 ;  /* 0x0000000621217c36 */ /* 0x000fe20008000000 */
[----:B------:R-:W-:Y:S02]  /*6410*/  ULDC.64 UR6, c[0x0][0x5b0] ;  /* 0x00016c0000067ab9 */ /* 0x000fe40000000a00 */
[----:B------:R-:W-:Y:S02]  /*6420*/  IMAD R37, R31, UR6, RZ ;  /* 0x000000061f257c24 */ /* 0x000fe4000f8e02ff */
[----:B------:R-:W-:-:S04]  /*6430*/  IMAD.WIDE.U32 R28, R39, UR6, R32 ;  /* 0x00000006271c7c25 */ /* 0x000fc8000f8e0020 */
[----:B------:R-:W-:Y:S01]  /*6440*/  IMAD R37, R39, UR7, R37 ;  /* 0x0000000727257c24 */ /* 0x000fe2000f8e0225 */
[----:B------:R-:W-:-:S04]  /*6450*/  IADD3 R28, P1, R28, UR8, RZ ;  /* 0x000000081c1c7c10 */ /* 0x000fc8000ff3e0ff */
[--C-:B------:R-:W-:Y:S02]  /*6460*/  IADD3.X R29, R29, UR9, R37.reuse, P1, !PT ;  /* 0x000000091d1d7c10 */ /* 0x100fe40008ffe425 */
[----:B------:R-:W-:Y:S01]  /*6470*/  PRMT R37, RZ, 0x7610, R37 ;  /* 0x00007610ff257816 */ /* 0x000fe20000000025 */
[----:B0-----:R-:W-:Y:S06]  /*6480*/  @P4 BRA `(.L_x_41) ;  /* 0x0000000000044947 */ /* 0x001fec0003800000 */
[----:B------:R0:W5:Y:S02]  /*6490*/  LDG.E.U8 R37, desc[UR56][R28.64] ;  /* 0x000000381c257981 */ /* 0x000164000c1e1100 */
.L_x_41:
[----:B------:R-:W-:Y:S05]  /*64a0*/  BSYNC B1 ;  /* 0x0000000000017941 */ /* 0x000fea0003800000 */
.L_x_40:
[----:B-----5:R-:W-:Y:S01]  /*64b0*/  LOP3.LUT R37, R37, 0xff, RZ, 0xc0, !PT ;  /* 0x000000ff25257812 */ /* 0x020fe200078ec0ff */
[----:B------:R-:W-:Y:S01]  /*64c0*/  BSSY B1, `(.L_x_42) ;  /* 0x000000c000017945 */ /* 0x000fe20003800000 */
[----:B------:R-:W-:Y:S02]  /*64d0*/  ISETP.GE.AND P1, PT, R36, 0x2, PT ;  /* 0x000000022400780c */ /* 0x000fe40003f26270 */
[----:B------:R-:W-:Y:S02]  /*64e0*/  F2FP.F16.E4M3.UNPACK_B R37, R37 ;  /* 0x00000025ff25723e */ /* 0x000fe400020006ff */
[----:B------:R-:W-:-:S03]  /*64f0*/  ISETP.LT.OR P2, PT, R35, 0x1, !P1 ;  /* 0x000000012300780c */ /* 0x000fc60004f41670 */
[----:B------:R-:W-:-:S05]  /*6500*/  HADD2.F32 R37, -RZ, R37.H0_H0 ;  /* 0x20000025ff257230 */ /* 0x000fca0000004100 */
[----:B------:R-:W-:Y:S01]  /*6510*/  FMUL R38, R37, UR5 ;  /* 0x0000000525267c20 */ /* 0x000fe20008400000 */
[----:B------:R-:W-:-:S03]  /*6520*/  PRMT R37, RZ, 0x7610, R37 ;  /* 0x00007610ff257816 */ /* 0x000fc60000000025 */
[----:B------:R-:W-:-:S05]  /*6530*/  FFMA R38, R227, UR4, R38 ;  /* 0x00000004e3267c23 */ /* 0x000fca0008000026 */
[----:B------:R-:W-:-:S05]  /*6540*/  F2FP.SATFINITE.E4M3.F32.PACK_AB_MERGE_C R41, RZ, R38, RZ ;  /* 0x00000026ff29723e */ /* 0x000fca00048070ff */
[----:B------:R1:W-:Y:S01]  /*6550*/  @!P4 STG.E.U8 desc[UR56][R24.64], R41 ;  /* 0x000000291800c986 */ /* 0x0003e2000c101138 */
[----:B------:R-:W-:Y:S05]  /*6560*/  @P2 BRA `(.L_x_43) ;  /* 0x0000000000042947 */ /* 0x000fea0003800000 */
[----:B------:R2:W5:Y:S02]  /*6570*/  LDG.E.U8 R37, desc[UR56][R28.64+0x1] ;  /* 0x000001381c257981 */ /* 0x000564000c1e1100 */
.L_x_43:
[----:B------:R-:W-:Y:S05]  /*6580*/  BSYNC B1 ;  /* 0x0000000000017941 */ /* 0x000fea0003800000 */
.L_x_42:
[----:B-----5:R-:W-:Y:S01]  /*6590*/  LOP3.LUT R37, R37, 0xff, RZ, 0xc0, !PT ;  /* 0x000000ff25257812 */ /* 0x020fe200078ec0ff */
[----:B------:R-:W-:Y:S01]  /*65a0*/  BSSY B1, `(.L_x_44) ;  /* 0x0000012000017945 */ /* 0x000fe20003800000 */
[----:B------:R-:W-:Y:S02]  /*65b0*/  IADD3 R39, P4, R39, 0x8, RZ ;  /* 0x0000000827277810 */ /* 0x000fe40007f9e0ff */
[----:B------:R-:W-:Y:S02]  /*65c0*/  F2FP.F16.E4M3.UNPACK_B R37, R37 ;  /* 0x00000025ff25723e */ /* 0x000fe400020006ff */
[----:B------:R-:W-:Y:S01]  /*65d0*/  ISETP.LT.OR P0, PT, R35, 0x9, !P0 ;  /* 0x000000092300780c */ /* 0x000fe20004701670 */
[----:B------:R-:W-:Y:S02]  /*65e0*/  IMAD.X R30, RZ, RZ, R31, P4 ;  /* 0x000000ffff1e7224 */ /* 0x000fe400020e061f */
[----:B------:R-:W-:Y:S02]  /*65f0*/  HADD2.F32 R37, -RZ, R37.H0_H0 ;  /* 0x20000025ff257230 */ /* 0x000fe40000004100 */
[----:B------:R-:W-:-:S02]  /*6600*/  IMAD R30, R30, UR6, RZ ;  /* 0x000000061e1e7c24 */ /* 0x000fc4000f8e02ff */
[----:B------:R-:W-:-:S04]  /*6610*/  IMAD.WIDE.U32 R32, R39, UR6, R32 ;  /* 0x0000000627207c25 */ /* 0x000fc8000f8e0020 */
[----:B------:R-:W-:Y:S01]  /*6620*/  FMUL R37, R37, UR5 ;  /* 0x0000000525257c20 */ /* 0x000fe20008400000 */
[----:B------:R-:W-:-:S03]  /*6630*/  IMAD R39, R39, UR7, R30 ;  /* 0x0000000727277c24 */ /* 0x000fc6000f8e021e */
[----:B------:R-:W-:Y:S01]  /*6640*/  FFMA R37, R226, UR4, R37 ;  /* 0x00000004e2257c23 */ /* 0x000fe20008000025 */
[----:B------:R-:W-:Y:S02]  /*6650*/  IADD3 R30, P4, R32, UR8, RZ ;  /* 0x00000008201e7c10 */ /* 0x000fe4000ff9e0ff */
[----:B------:R-:W-:Y:S02]  /*6660*/  PRMT R32, RZ, 0x7610, R32 ;  /* 0x00007610ff207816 */ /* 0x000fe40000000020 */
[----:B------:R-:W-:Y:S02]  /*6670*/  F2FP.SATFINITE.E4M3.F32.PACK_AB_MERGE_C R37, RZ, R37, RZ ;  /* 0x00000025ff25723e */ /* 0x000fe400048070ff */
[----:B------:R-:W-:-:S03]  /*6680*/  IADD3.X R31, R33, UR9, R39, P4, !PT ;  /* 0x00000009211f7c10 */ /* 0x000fc6000a7fe427 */
[----:B------:R3:W-:Y:S01]  /*6690*/  @!P2 STG.E.U8 desc[UR56][R24.64+0x1], R37 ;  /* 0x000001251800a986 */ /* 0x0007e2000c101138 */
[----:B------:R-:W-:Y:S05]  /*66a0*/  @P0 BRA `(.L_x_45) ;  /* 0x0000000000040947 */ /* 0x000fea0003800000 */
[----:B------:R4:W5:Y:S02]  /*66b0*/  LDG.E.U8 R32, desc[UR56][R30.64] ;  /* 0x000000381e207981 */ /* 0x000964000c1e1100 */
.L_x_45:
[----:B------:R-:W-:Y:S05]  /*66c0*/  BSYNC B1 ;  /* 0x0000000000017941 */ /* 0x000fea0003800000 */
.L_x_44:
[----:B-----5:R-:W-:Y:S01]  /*66d0*/  LOP3.LUT R32, R32, 0xff, RZ, 0xc0, !PT ;  /* 0x000000ff20207812 */ /* 0x020fe200078ec0ff */
[----:B------:R-:W-:Y:S01]  /*66e0*/  BSSY B1, `(.L_x_46) ;  /* 0x000000b000017945 */ /* 0x000fe20003800000 */
[----:B------:R-:W-:Y:S02]  /*66f0*/  ISETP.LT.OR P1, PT, R35, 0x9, !P1 ;  /* 0x000000092300780c */ /* 0x000fe40004f21670 */
[----:B------:R-:W-:-:S05]  /*6700*/  F2FP.F16.E4M3.UNPACK_B R32, R32 ;  /* 0x00000020ff20723e */ /* 0x000fca00020006ff */
[----:B------:R-:W-:-:S05]  /*6710*/  HADD2.F32 R32, -RZ, R32.H0_H0 ;  /* 0x20000020ff207230 */ /* 0x000fca0000004100 */
[----:B------:R-:W-:-:S04]  /*6720*/  FMUL R32, R32, UR5 ;  /* 0x0000000520207c20 */ /* 0x000fc80008400000 */
[----:B------:R-:W-:-:S05]  /*6730*/  FFMA R32, R225, UR4, R32 ;  /* 0x00000004e1207c23 */ /* 0x000fca0008000020 */
[----:B------:R-:W-:Y:S02]  /*6740*/  F2FP.SATFINITE.E4M3.F32.PACK_AB_MERGE_C R33, RZ, R32, RZ ;  /* 0x00000020ff21723e */ /* 0x000fe400048070ff */
[----:B------:R-:W-:-:S03]  /*6750*/  PRMT R32, RZ, 0x7610, R32 ;  /* 0x00007610ff207816 */ /* 0x000fc60000000020 */
[----:B------:R0:W-:Y:S01]  /*6760*/  @!P0 STG.E.U8 desc[UR56][R26.64], R33 ;  /* 0x000000211a008986 */ /* 0x0001e2000c101138 */
[----:B------:R-:W-:Y:S05]  /*6770*/  @P1 BRA `(.L_x_47) ;  /* 0x0000000000041947 */ /* 0x000fea0003800000 */
[----:B------:R0:W5:Y:S02]  /*6780*/  LDG.E.U8 R32, desc[UR56][R30.64+0x1] ;  /* 0x000001381e207981 */ /* 0x000164000c1e1100 */
.L_x_47:
[----:B------:R-:W-:Y:S05]  /*6790*/  BSYNC B1 ;  /* 0x0000000000017941 */ /* 0x000fea0003800000 */
.L_x_46:
[----:B-----5:R-:W-:Y:S01]  /*67a0*/  LOP3.LUT R32, R32, 0xff, RZ, 0xc0, !PT ;  /* 0x000000ff20207812 */ /* 0x020fe200078ec0ff */
[----:B------:R-:W-:Y:S01]  /*67b0*/  BSSY B1, `(.L_x_48) ;  /* 0x000000c000017945 */ /* 0x000fe20003800000 */
[----:B------:R-:W-:Y:S02]  /*67c0*/  ISETP.GE.AND P0, PT, R36, 0x9, PT ;  /* 0x000000092400780c */ /* 0x000fe40003f06270 */
[----:B------:R-:W-:Y:S02]  /*67d0*/  F2FP.F16.E4M3.UNPACK_B R32, R32 ;  /* 0x00000020ff20723e */ /* 0x000fe400020006ff */
[----:B------:R-:W-:-:S03]  /*67e0*/  ISETP.LT.OR P2, PT, R35, 0x1, !P0 ;  /* 0x000000012300780c */ /* 0x000fc60004741670 */
[----:B------:R-:W-:-:S05]  /*67f0*/  HADD2.F32 R32, -RZ, R32.H0_H0 ;  /* 0x20000020ff207230 */ /* 0x000fca0000004100 */
[----:B0-----:R-:W-:Y:S01]  /*6800*/  FMUL R33, R32, UR5 ;  /* 0x0000000520217c20 */ /* 0x001fe20008400000 */
[----:B------:R-:W-:-:S03]  /*6810*/  PRMT R32, RZ, 0x7610, R32 ;  /* 0x00007610ff207816 */ /* 0x000fc60000000020 */
[----:B------:R-:W-:-:S05]  /*6820*/  FFMA R33, R224, UR4, R33 ;  /* 0x00000004e0217c23 */ /* 0x000fca0008000021 */
[----:B------:R-:W-:-:S05]  /*6830*/  F2FP.SATFINITE.E4M3.F32.PACK_AB_MERGE_C R33, RZ, R33, RZ ;  /* 0x00000021ff21723e */ /* 0x000fca00048070ff */
[----:B------:R0:W-:Y:S01]  /*6840*/  @!P1 STG.E.U8 desc[UR56][R26.64+0x1], R33 ;  /* 0x000001211a009986 */ /* 0x0001e2000c101138 */
[----:B------:R-:W-:Y:S05]  /*6850*/  @P2 BRA `(.L_x_49) ;  /* 0x0000000000042947 */ /* 0x000fea0003800000 */
[----:B------:R0:W5:Y:S02]  /*6860*/  LDG.E.U8 R32, desc[UR56][R28.64+0x8] ;  /* 0x000008381c207981 */ /* 0x000164000c1e1100 */
.L_x_49:
[----:B------:R-:W-:Y:S05]  /*6870*/  BSYNC B1 ;  /* 0x0000000000017941 */ /* 0x000fea0003800000 */
.L_x_48:
[----:B-----5:R-:W-:Y:S01]  /*6880*/  LOP3.LUT R32, R32, 0xff, RZ, 0xc0, !PT ;  /* 0x000000ff20207812 */ /* 0x020fe200078ec0ff */
[----:B------:R-:W-:Y:S01]  /*6890*/  BSSY B1, `(.L_x_50) ;  /* 0x000000c000017945 */ /* 0x000fe20003800000 */
[----:B------:R-:W-:Y:S02]  /*68a0*/  ISETP.GE.AND P1, PT, R36, 0xa, PT ;  /* 0x0000000a2400780c */ /* 0x000fe40003f26270 */
[----:B------:R-:W-:Y:S02]  /*68b0*/  F2FP.F16.E4M3.UNPACK_B R32, R32 ;  /* 0x00000020ff20723e */ /* 0x000fe400020006ff */
[----:B------:R-:W-:-:S03]  /*68c0*/  ISETP.LT.OR P4, PT, R35, 0x1, !P1 ;  /* 0x000000012300780c */ /* 0x000fc60004f81670 */
[----:B------:R-:W-:-:S05]  /*68d0*/  HADD2.F32 R32, -RZ, R32.H0_H0 ;  /* 0x20000020ff207230 */ /* 0x000fca0000004100 */
[----:B------:R-:W-:-:S04]  /*68e0*/  FMUL R32, R32, UR5 ;  /* 0x0000000520207c20 */ /* 0x000fc80008400000 */
[----:B------:R-:W-:-:S05]  /*68f0*/  FFMA R32, R223, UR4, R32 ;  /* 0x00000004df207c23 */ /* 0x000fca0008000020 */
[----:B0-----:R-:W-:Y:S02]  /*6900*/  F2FP.SATFINITE.E4M3.F32.PACK_AB_MERGE_C R33, RZ, R32, RZ ;  /* 0x00000020ff21723e */ /* 0x001fe400048070ff */
[----:B------:R-:W-:-:S03]  /*6910*/  PRMT R32, RZ, 0x7610, R32 ;  /* 0x00007610ff207816 */ /* 0x000fc60000000020 */
[----:B------:R0:W-:Y:S01]  /*6920*/  @!P2 STG.E.U8 desc[UR56][R24.64+0x8], R33 ;  /* 0x000008211800a986 */ /* 0x0001e2000c101138 */
[----:B------:R-:W-:Y:S05]  /*6930*/  @P4 BRA `(.L_x_51) ;  /* 0x0000000000044947 */ /* 0x000fea0003800000 */
[----:B------:R0:W5:Y:S02]  /*6940*/  LDG.E.U8 R32, desc[UR56][R28.64+0x9] ;  /* 0x000009381c207981 */ /* 0x000164000c1e1100 */
.L_x_51:
[----:B------:R-:W-:Y:S05]  /*6950*/  BSYNC B1 ;  /* 0x0000000000017941 */ /* 0x000fea0003800000 */
.L_x_50:
[----:B-----5:R-:W-:Y:S01]  /*6960*/  LOP3.LUT R32, R32, 0xff, RZ, 0xc0, !PT ;  /* 0x000000ff20207812 */ /* 0x020fe200078ec0ff */
[----:B------:R-:W-:Y:S01]  /*6970*/  BSSY B1, `(.L_x_52) ;  /* 0x000000b000017945 */ /* 0x000fe20003800000 */
[----:B------:R-:W-:Y:S02]  /*6980*/  ISETP.LT.OR P0, PT, R35, 0x9, !P0 ;  /* 0x000000092300780c */ /* 0x000fe40004701670 */
[----:B------:R-:W-:-:S05]  /*6990*/  F2FP.F16.E4M3.UNPACK_B R32, R32 ;  /* 0x00000020ff20723e */ /* 0x000fca00020006ff */
        /* <DEDUP_REMOVED lines=8> */
.L_x_53:
[----:B------:R-:W-:Y:S05]  /*6a20*/  BSYNC B1 ;  /* 0x0000000000017941 */ /* 0x000fea0003800000 */
.L_x_52:
[----:B-----5:R-:W-:Y:S01]  /*6a30*/  LOP3.LUT R32, R32, 0xff, RZ, 0xc0, !PT ;  /* 0x000000ff20207812 */ /* 0x020fe200078ec0ff */
[----:B------:R-:W-:Y:S01]  /*6a40*/  BSSY B1, `(.L_x_54) ;  /* 0x000000b000017945 */ /* 0x000fe20003800000 */
[----:B------:R-:W-:Y:S02]  /*6a50*/  ISETP.LT.OR P1, PT, R35, 0x9, !P1 ;  /* 0x000000092300780c */ /* 0x000fe40004f21670 */
[----:B------:R-:W-:-:S05]  /*6a60*/  F2FP.F16.E4M3.UNPACK_B R32, R32 ;  /* 0x00000020ff20723e */ /* 0x000fca00020006ff */
        /* <DEDUP_REMOVED lines=8> */
.L_x_55:
[----:B------:R-:W-:Y:S05]  /*6af0*/  BSYNC B1 ;  /* 0x0000000000017941 */ /* 0x000fea0003800000 */
.L_x_54:
        /* <DEDUP_REMOVED lines=13> */
.L_x_57:
[----:B------:R-:W-:Y:S05]  /*6bd0*/  BSYNC B1 ;  /* 0x0000000000017941 */ /* 0x000fea0003800000 */
.L_x_56:
        /* <DEDUP_REMOVED lines=13> */
.L_x_59:
[----:B------:R-:W-:Y:S05]  /*6cb0*/  BSYNC B1 ;  /* 0x0000000000017941 */ /* 0x000fea0003800000 */
.L_x_58:
        /* <DEDUP_REMOVED lines=12> */
.L_x_61:
[----:B------:R-:W-:Y:S05]  /*6d80*/  BSYNC B1 ;  /* 0x0000000000017941 */ /* 0x000fea0003800000 */
.L_x_60:
        /* <DEDUP_REMOVED lines=12> */
.L_x_63:
[----:B------:R-:W-:Y:S05]  /*6e50*/  BSYNC B1 ;  /* 0x0000000000017941 */ /* 0x000fea0003800000 */
.L_x_62:
        /* <DEDUP_REMOVED lines=13> */
.L_x_65:
[----:B------:R-:W-:Y:S05]  /*6f30*/  BSYNC B1 ;  /* 0x0000000000017941 */ /* 0x000fea0003800000 */
.L_x_64:
        /* <DEDUP_REMOVED lines=13> */
.L_x_67:
[----:B------:R-:W-:Y:S05]  /*7010*/  BSYNC B1 ;  /* 0x0000000000017941 */ /* 0x000fea0003800000 */
.L_x_66:
        /* <DEDUP_REMOVED lines=12> */
.L_x_69:
[----:B------:R-:W-:Y:S05]  /*70e0*/  BSYNC B1 ;  /* 0x0000000000017941 */ /* 0x000fea0003800000 */
.L_x_68:
        /* <DEDUP_REMOVED lines=12> */
.L_x_71:
[----:B------:R-:W-:Y:S05]  /*71b0*/  BSYNC B1 ;  /* 0x0000000000017941 */ /* 0x000fea0003800000 */
.L_x_70:
        /* <DEDUP_REMOVED lines=13> */
.L_x_73:
[----:B------:R-:W-:Y:S05]  /*7290*/  BSYNC B1 ;  /* 0x0000000000017941 */ /* 0x000fea0003800000 */
.L_x_72:
        /* <DEDUP_REMOVED lines=13> */
.L_x_75:
[----:B------:R-:W-:Y:S05]  /*7370*/  BSYNC B1 ;  /* 0x0000000000017941 */ /* 0x000fea0003800000 */
.L_x_74:
        /* <DEDUP_REMOVED lines=12> */
.L_x_77:
[----:B------:R-:W-:Y:S05]  /*7440*/  BSYNC B1 ;  /* 0x0000000000017941 */ /* 0x000fea0003800000 */
.L_x_76:
        /* <DEDUP_REMOVED lines=12> */
.L_x_79:
[----:B------:R-:W-:Y:S05]  /*7510*/  BSYNC B1 ;  /* 0x0000000000017941 */ /* 0x000fea0003800000 */
.L_x_78:
        /* <DEDUP_REMOVED lines=13> */
.L_x_81:
[----:B------:R-:W-:Y:S05]  /*75f0*/  BSYNC B1 ;  /* 0x0000000000017941 */ /* 0x000fea0003800000 */
.L_x_80:
        /* <DEDUP_REMOVED lines=13> */
.L_x_83:
[----:B------:R-:W-:Y:S05]  /*76d0*/  BSYNC B1 ;  /* 0x0000000000017941 */ /* 0x000fea0003800000 */
.L_x_82:
        /* <DEDUP_REMOVED lines=12> */
.L_x_85:
[----:B------:R-:W-:Y:S05]  /*77a0*/  BSYNC B1 ;  /* 0x0000000000017941 */ /* 0x000fea0003800000 */
.L_x_84:
        /* <DEDUP_REMOVED lines=12> */
.L_x_87:
[----:B------:R-:W-:Y:S05]  /*7870*/  BSYNC B1 ;  /* 0x0000000000017941 */ /* 0x000fea0003800000 */
.L_x_86:
        /* <DEDUP_REMOVED lines=13> */
.L_x_89:
[----:B------:R-:W-:Y:S05]  /*7950*/  BSYNC B1 ;  /* 0x0000000000017941 */ /* 0x000fea0003800000 */
.L_x_88:
        /* <DEDUP_REMOVED lines=13> */
.L_x_91:
[----:B------:R-:W-:Y:S05]  /*7a30*/  BSYNC B1 ;  /* 0x0000000000017941 */ /* 0x000fea0003800000 */
.L_x_90:
        /* <DEDUP_REMOVED lines=12> */
.L_x_93:
[----:B------:R-:W-:Y:S05]  /*7b00*/  BSYNC B1 ;  /* 0x0000000000017941 */ /* 0x000fea0003800000 */
.L_x_92:
        /* <DEDUP_REMOVED lines=12> */
.L_x_95:
[----:B------:R-:W-:Y:S05]  /*7bd0*/  BSYNC B1 ;  /* 0x0000000000017941 */ /* 0x000fea0003800000 */
.L_x_94:
        /* <DEDUP_REMOVED lines=13> */
.L_x_97:
[----:B------:R-:W-:Y:S05]  /*7cb0*/  BSYNC B1 ;  /* 0x0000000000017941 */ /* 0x000fea0003800000 */
.L_x_96:
        /* <DEDUP_REMOVED lines=13> */
.L_x_99:
[----:B------:R-:W-:Y:S05]  /*7d90*/  BSYNC B1 ;  /* 0x0000000000017941 */ /* 0x000fea0003800000 */
.L_x_98:
        /* <DEDUP_REMOVED lines=12> */
.L_x_101:
[----:B------:R-:W-:Y:S05]  /*7e60*/  BSYNC B1 ;  /* 0x0000000000017941 */ /* 0x000fea0003800000 */
.L_x_100:
        /* <DEDUP_REMOVED lines=12> */
.L_x_103:
[----:B------:R-:W-:Y:S05]  /*7f30*/  BSYNC B1 ;  /* 0x0000000000017941 */ /* 0x000fea0003800000 */
.L_x_102:
        /* <DEDUP_REMOVED lines=13> */
.L_x_105:
[----:B------:R-:W-:Y:S05]  /*8010*/  BSYNC B1 ;  /* 0x0000000000017941 */ /* 0x000fea0003800000 */
.L_x_104:
        /* <DEDUP_REMOVED lines=13> */
.L_x_107:
[----:B------:R-:W-:Y:S05]  /*80f0*/  BSYNC B1 ;  /* 0x0000000000017941 */ /* 0x000fea0003800000 */
.L_x_106:
        /* <DEDUP_REMOVED lines=12> */
.L_x_109:
[----:B------:R-:W-:Y:S05]  /*81c0*/  BSYNC B1 ;  /* 0x0000000000017941 */ /* 0x000fea0003800000 */
.L_x_108:
        /* <DEDUP_REMOVED lines=12> */
.L_x_111:
[----:B------:R-:W-:Y:S05]  /*8290*/  BSYNC B1 ;  /* 0x0000000000017941 */ /* 0x000fea0003800000 */
.L_x_110:
        /* <DEDUP_REMOVED lines=13> */
.L_x_113:
[----:B------:R-:W-:Y:S05]  /*8370*/  BSYNC B1 ;  /* 0x0000000000017941 */ /* 0x000fea0003800000 */
.L_x_112:
        /* <DEDUP_REMOVED lines=13> */
.L_x_115:
[----:B------:R-:W-:Y:S05]  /*8450*/  BSYNC B1 ;  /* 0x0000000000017941 */ /* 0x000fea0003800000 */
.L_x_114:
        /* <DEDUP_REMOVED lines=12> */
.L_x_117:
[----:B------:R-:W-:Y:S05]  /*8520*/  BSYNC B1 ;  /* 0x0000000000017941 */ /* 0x000fea0003800000 */
.L_x_116:
        /* <DEDUP_REMOVED lines=12> */
.L_x_119:
[----:B------:R-:W-:Y:S05]  /*85f0*/  BSYNC B1 ;  /* 0x0000000000017941 */ /* 0x000fea0003800000 */
.L_x_118:
        /* <DEDUP_REMOVED lines=13> */
.L_x_121:
[----:B------:R-:W-:Y:S05]  /*86d0*/  BSYNC B1 ;  /* 0x0000000000017941 */ /* 0x000fea0003800000 */
.L_x_120:
        /* <DEDUP_REMOVED lines=13> */
.L_x_123:
[----:B------:R-:W-:Y:S05]  /*87b0*/  BSYNC B1 ;  /* 0x0000000000017941 */ /* 0x000fea0003800000 */
.L_x_122:
        /* <DEDUP_REMOVED lines=12> */
.L_x_125:
[----:B------:R-:W-:Y:S05]  /*8880*/  BSYNC B1 ;  /* 0x0000000000017941 */ /* 0x000fea0003800000 */
.L_x_124:
        /* <DEDUP_REMOVED lines=12> */
.L_x_127:
[----:B------:R-:W-:Y:S05]  /*8950*/  BSYNC B1 ;  /* 0x0000000000017941 */ /* 0x000fea0003800000 */
.L_x_126:
        /* <DEDUP_REMOVED lines=13> */
.L_x_129:
[----:B------:R-:W-:Y:S05]  /*8a30*/  BSYNC B1 ;  /* 0x0000000000017941 */ /* 0x000fea0003800000 */
.L_x_128:
        /* <DEDUP_REMOVED lines=13> */
.L_x_131:
[----:B------:R-:W-:Y:S05]  /*8b10*/  BSYNC B1 ;  /* 0x0000000000017941 */ /* 0x000fea0003800000 */
.L_x_130:
        /* <DEDUP_REMOVED lines=12> */
.L_x_133:
[----:B------:R-:W-:Y:S05]  /*8be0*/  BSYNC B1 ;  /* 0x0000000000017941 */ /* 0x000fea0003800000 */
.L_x_132:
        /* <DEDUP_REMOVED lines=12> */
.L_x_135:
[----:B------:R-:W-:Y:S05]  /*8cb0*/  BSYNC B1 ;  /* 0x0000000000017941 */ /* 0x000fea0003800000 */
.L_x_134:
        /* <DEDUP_REMOVED lines=13> */
.L_x_137:
[----:B------:R-:W-:Y:S05]  /*8d90*/  BSYNC B1 ;  /* 0x0000000000017941 */ /* 0x000fea0003800000 */
.L_x_136:
        /* <DEDUP_REMOVED lines=13> */
.L_x_139:
[----:B------:R-:W-:Y:S05]  /*8e70*/  BSYNC B1 ;  /* 0x0000000000017941 */ /* 0x000fea0003800000 */
.L_x_138:
        /* <DEDUP_REMOVED lines=12> */
.L_x_141:
[----:B------:R-:W-:Y:S05]  /*8f40*/  BSYNC B1 ;  /* 0x0000000000017941 */ /* 0x000fea0003800000 */
.L_x_140:
        /* <DEDUP_REMOVED lines=12> */
.L_x_143:
[----:B------:R-:W-:Y:S05]  /*9010*/  BSYNC B1 ;  /* 0x0000000000017941 */ /* 0x000fea0003800000 */
.L_x_142:
        /* <DEDUP_REMOVED lines=13> */
.L_x_145:
[----:B------:R-:W-:Y:S05]  /*90f0*/  BSYNC B1 ;  /* 0x0000000000017941 */ /* 0x000fea0003800000 */
.L_x_144:
        /* <DEDUP_REMOVED lines=13> */
.L_x_147:
[----:B------:R-:W-:Y:S05]  /*91d0*/  BSYNC B1 ;  /* 0x0000000000017941 */ /* 0x000fea0003800000 */
.L_x_146:
        /* <DEDUP_REMOVED lines=12> */
.L_x_149:
[----:B------:R-:W-:Y:S05]  /*92a0*/  BSYNC B1 ;  /* 0x0000000000017941 */ /* 0x000fea0003800000 */
.L_x_148:
        /* <DEDUP_REMOVED lines=12> */
.L_x_151:
[----:B------:R-:W-:Y:S05]  /*9370*/  BSYNC B1 ;  /* 0x0000000000017941 */ /* 0x000fea0003800000 */
.L_x_150:
        /* <DEDUP_REMOVED lines=13> */
.L_x_153:
[----:B------:R-:W-:Y:S05]  /*9450*/  BSYNC B1 ;  /* 0x0000000000017941 */ /* 0x000fea0003800000 */
.L_x_152:
        /* <DEDUP_REMOVED lines=13> */
.L_x_155:
[----:B------:R-:W-:Y:S05]  /*9530*/  BSYNC B1 ;  /* 0x0000000000017941 */ /* 0x000fea0003800000 */
.L_x_154:
        /* <DEDUP_REMOVED lines=12> */
.L_x_157:
[----:B------:R-:W-:Y:S05]  /*9600*/  BSYNC B1 ;  /* 0x0000000000017941 */ /* 0x000fea0003800000 */
.L_x_156:
        /* <DEDUP_REMOVED lines=12> */
.L_x_159:
[----:B------:R-:W-:Y:S05]  /*96d0*/  BSYNC B1 ;  /* 0x0000000000017941 */ /* 0x000fea0003800000 */
.L_x_158:
        /* <DEDUP_REMOVED lines=13> */
.L_x_161:
[----:B------:R-:W-:Y:S05]  /*97b0*/  BSYNC B1 ;  /* 0x0000000000017941 */ /* 0x000fea0003800000 */
.L_x_160:
        /* <DEDUP_REMOVED lines=13> */
.L_x_163:
[----:B------:R-:W-:Y:S05]  /*9890*/  BSYNC B1 ;  /* 0x0000000000017941 */ /* 0x000fea0003800000 */
.L_x_162:
        /* <DEDUP_REMOVED lines=12> */
.L_x_165:
[----:B------:R-:W-:Y:S05]  /*9960*/  BSYNC B1 ;  /* 0x0000000000017941 */ /* 0x000fea0003800000 */
.L_x_164:
        /* <DEDUP_REMOVED lines=12> */
.L_x_167:
[----:B------:R-:W-:Y:S05]  /*9a30*/  BSYNC B1 ;  /* 0x0000000000017941 */ /* 0x000fea0003800000 */
.L_x_166:
        /* <DEDUP_REMOVED lines=13> */
.L_x_169:
[----:B------:R-:W-:Y:S05]  /*9b10*/  BSYNC B1 ;  /* 0x0000000000017941 */ /* 0x000fea0003800000 */
.L_x_168:
        /* <DEDUP_REMOVED lines=13> */
.L_x_171:
[----:B------:R-:W-:Y:S05]  /*9bf0*/  BSYNC B1 ;  /* 0x0000000000017941 */ /* 0x000fea0003800000 */
.L_x_170:
        /* <DEDUP_REMOVED lines=12> */
.L_x_173:
[----:B------:R-:W-:Y:S05]  /*9cc0*/  BSYNC B1 ;  /* 0x0000000000017941 */ /* 0x000fea0003800000 */
.L_x_172:
        /* <DEDUP_REMOVED lines=12> */
.L_x_175:
[----:B------:R-:W-:Y:S05]  /*9d90*/  BSYNC B1 ;  /* 0x0000000000017941 */ /* 0x000fea0003800000 */
.L_x_174:
        /* <DEDUP_REMOVED lines=13> */
.L_x_177:
[----:B------:R-:W-:Y:S05]  /*9e70*/  BSYNC B1 ;  /* 0x0000000000017941 */ /* 0x000fea0003800000 */
.L_x_176:
        /* <DEDUP_REMOVED lines=13> */
.L_x_179:
[----:B------:R-:W-:Y:S05]  /*9f50*/  BSYNC B1 ;  /* 0x0000000000017941 */ /* 0x000fea0003800000 */
.L_x_178:
        /* <DEDUP_REMOVED lines=12> */
.L_x_181:
[----:B------:R-:W-:Y:S05]  /*a020*/  BSYNC B1 ;  /* 0x0000000000017941 */ /* 0x000fea0003800000 */
.L_x_180:
        /* <DEDUP_REMOVED lines=12> */
.L_x_183:
[----:B------:R-:W-:Y:S05]  /*a0f0*/  BSYNC B1 ;  /* 0x0000000000017941 */ /* 0x000fea0003800000 */
.L_x_182:
        /* <DEDUP_REMOVED lines=13> */
.L_x_185:
[----:B------:R-:W-:Y:S05]  /*a1d0*/  BSYNC B1 ;  /* 0x0000000000017941 */ /* 0x000fea0003800000 */
.L_x_184:
        /* <DEDUP_REMOVED lines=13> */
.L_x_187:
[----:B------:R-:W-:Y:S05]  /*a2b0*/  BSYNC B1 ;  /* 0x0000000000017941 */ /* 0x000fea0003800000 */
.L_x_186:
        /* <DEDUP_REMOVED lines=12> */
.L_x_189:
[----:B------:R-:W-:Y:S05]  /*a380*/  BSYNC B1 ;  /* 0x0000000000017941 */ /* 0x000fea0003800000 */
.L_x_188:
        /* <DEDUP_REMOVED lines=12> */
.L_x_191:
[----:B------:R-:W-:Y:S05]  /*a450*/  BSYNC B1 ;  /* 0x0000000000017941 */ /* 0x000fea0003800000 */
.L_x_190:
        /* <DEDUP_REMOVED lines=13> */
.L_x_193:
[----:B------:R-:W-:Y:S05]  /*a530*/  BSYNC B1 ;  /* 0x0000000000017941 */ /* 0x000fea0003800000 */
.L_x_192:
        /* <DEDUP_REMOVED lines=13> */
.L_x_195:
[----:B------:R-:W-:Y:S05]  /*a610*/  BSYNC B1 ;  /* 0x0000000000017941 */ /* 0x000fea0003800000 */
.L_x_194:
        /* <DEDUP_REMOVED lines=12> */
.L_x_197:
[----:B------:R-:W-:Y:S05]  /*a6e0*/  BSYNC B1 ;  /* 0x0000000000017941 */ /* 0x000fea0003800000 */
.L_x_196:
        /* <DEDUP_REMOVED lines=12> */
.L_x_199:
[----:B------:R-:W-:Y:S05]  /*a7b0*/  BSYNC B1 ;  /* 0x0000000000017941 */ /* 0x000fea0003800000 */
.L_x_198:
        /* <DEDUP_REMOVED lines=13> */
.L_x_201:
[----:B------:R-:W-:Y:S05]  /*a890*/  BSYNC B1 ;  /* 0x0000000000017941 */ /* 0x000fea0003800000 */
.L_x_200:
        /* <DEDUP_REMOVED lines=13> */
.L_x_203:
[----:B------:R-:W-:Y:S05]  /*a970*/  BSYNC B1 ;  /* 0x0000000000017941 */ /* 0x000fea0003800000 */
.L_x_202:
        /* <DEDUP_REMOVED lines=12> */
.L_x_205:
[----:B------:R-:W-:Y:S05]  /*aa40*/  BSYNC B1 ;  /* 0x0000000000017941 */ /* 0x000fea0003800000 */
.L_x_204:
        /* <DEDUP_REMOVED lines=12> */
.L_x_207:
[----:B------:R-:W-:Y:S05]  /*ab10*/  BSYNC B1 ;  /* 0x0000000000017941 */ /* 0x000fea0003800000 */
.L_x_206:
        /* <DEDUP_REMOVED lines=13> */
.L_x_209:
[----:B------:R-:W-:Y:S05]  /*abf0*/  BSYNC B1 ;  /* 0x0000000000017941 */ /* 0x000fea0003800000 */
.L_x_208:
[----:B-----5:R-:W-:Y:S01]  /*ac00*/  LOP3.LUT R32, R32, 0xff, RZ, 0xc0, !PT ;  /* 0x000000ff20207812 */ /* 0x020fe200078ec0ff */
[----:B------:R-:W-:Y:S01]  /*ac10*/  BSSY B1, `(.L_x_210) ;  /* 0x000000c000017945 */ /* 0x000fe20003800000 */
[----:B------:R-:W-:Y:S02]  /*ac20*/  ISETP.GE.AND P1, PT, R36, 0xaa, PT ;  /* 0x000000aa2400780c */ /* 0x000fe40003f26270 */
[----:B------:R-:W-:Y:S02]  /*ac30*/  F2FP.F16.E4M3.UNPACK_B R32, R32 ;  /* 0x00000020ff20723e */ /* 0x000fe400020006ff */
[----:B------:R-:W-:-:S03]  /*ac40*/  ISETP.LT.OR P4, PT, R35, 0x1, !P1 ;  /* 0x000000012300780c */ /* 0x000fc60004f81670 */
[----:B------:R-:W-:-:S05]  /*ac50*/  HADD2.F32 R32, -RZ, R32.H0_H0 ;  /* 0x20000020ff207230 */ /* 0x000fca0000004100 */
[----:B------:R-:W-:-:S04]  /*ac60*/  FMUL R32, R32, UR5 ;  /* 0x0000000520207c20 */ /* 0x000fc80008400000 */
[----:B------:R-:W-:Y:S01]  /*ac70*/  FFMA R32, R23, UR4, R32 ;  /* 0x0000000417207c23 */ /* 0x000fe20008000020 */
[----:B------:R-:W-:-:S04]  /*ac80*/  PRMT R23, RZ, 0x7610, R23 ;  /* 0x00007610ff177816 */ /* 0x000fc80000000017 */
[----:B0-----:R-:W-:-:S05]  /*ac90*/  F2FP.SATFINITE.E4M3.F32.PACK_AB_MERGE_C R33, RZ, R32, RZ ;  /* 0x00000020ff21723e */ /* 0x001fca00048070ff */
[----:B------:R0:W-:Y:S01]  /*aca0*/  @!P2 STG.E.U8 desc[UR56][R24.64+0xa8], R33 ;  /* 0x0000a8211800a986 */ /* 0x0001e2000c101138 */
[----:B------:R-:W-:Y:S05]  /*acb0*/  @P4 BRA `(.L_x_211) ;  /* 0x0000000000044947 */ /* 0x000fea0003800000 */
[----:B------:R0:W5:Y:S02]  /*acc0*/  LDG.E.U8 R23, desc[UR56][R28.64+0xa9] ;  /* 0x0000a9381c177981 */ /* 0x000164000c1e1100 */
.L_x_211:
[----:B------:R-:W-:Y:S05]  /*acd0*/  BSYNC B1 ;  /* 0x0000000000017941 */ /* 0x000fea0003800000 */
.L_x_210:
[----:B-----5:R-:W-:Y:S01]  /*ace0*/  LOP3.LUT R23, R23, 0xff, RZ, 0xc0, !PT ;  /* 0x000000ff17177812 */ /* 0x020fe200078ec0ff */
[----:B------:R-:W-:Y:S01]  /*acf0*/  BSSY B1, `(.L_x_212) ;  /* 0x000000b000017945 */ /* 0x000fe20003800000 */
[----:B------:R-:W-:Y:S02]  /*ad00*/  ISETP.LT.OR P0, PT, R35, 0x9, !P0 ;  /* 0x000000092300780c */ /* 0x000fe40004701670 */
[----:B------:R-:W-:-:S05]  /*ad10*/  F2FP.F16.E4M3.UNPACK_B R23, R23 ;  /* 0x00000017ff17723e */ /* 0x000fca00020006ff */
[----:B------:R-:W-:-:S05]  /*ad20*/  HADD2.F32 R23, -RZ, R23.H0_H0 ;  /* 0x20000017ff177230 */ /* 0x000fca0000004100 */
[----:B------:R-:W-:-:S04]  /*ad30*/  FMUL R23, R23, UR5 ;  /* 0x0000000517177c20 */ /* 0x000fc80008400000 */
[----:B------:R-:W-:Y:S01]  /*ad40*/  FFMA R23, R22, UR4, R23 ;  /* 0x0000000416177c23 */ /* 0x000fe20008000017 */
[----:B------:R-:W-:-:S04]  /*ad50*/  PRMT R22, RZ, 0x7610, R22 ;  /* 0x00007610ff167816 */ /* 0x000fc80000000016 */
[----:B------:R-:W-:-:S05]  /*ad60*/  F2FP.SATFINITE.E4M3.F32.PACK_AB_MERGE_C R23, RZ, R23, RZ ;  /* 0x00000017ff17723e */ /* 0x000fca00048070ff */
[----:B------:R0:W-:Y:S01]  /*ad70*/  @!P4 STG.E.U8 desc[UR56][R24.64+0xa9], R23 ;  /* 0x0000a9171800c986 */ /* 0x0001e2000c101138 */
[----:B------:R-:W-:Y:S05]  /*ad80*/  @P0 BRA `(.L_x_213) ;  /* 0x0000000000040947 */ /* 0x000fea0003800000 */
[----:B------:R0:W5:Y:S02]  /*ad90*/  LDG.E.U8 R22, desc[UR56][R30.64+0xa8] ;  /* 0x0000a8381e167981 */ /* 0x000164000c1e1100 */
.L_x_213:
[----:B------:R-:W-:Y:S05]  /*ada0*/  BSYNC B1 ;  /* 0x0000000000017941 */ /* 0x000fea0003800000 */
.L_x_212:
        /* <DEDUP_REMOVED lines=12> */
.L_x_215:
[----:B------:R-:W-:Y:S05]  /*ae70*/  BSYNC B1 ;  /* 0x0000000000017941 */ /* 0x000fea0003800000 */
.L_x_214:
        /* <DEDUP_REMOVED lines=13> */
.L_x_217:
[----:B------:R-:W-:Y:S05]  /*af50*/  BSYNC B1 ;  /* 0x0000000000017941 */ /* 0x000fea0003800000 */
.L_x_216:
        /* <DEDUP_REMOVED lines=13> */
.L_x_219:
[----:B------:R-:W-:Y:S05]  /*b030*/  BSYNC B1 ;  /* 0x0000000000017941 */ /* 0x000fea0003800000 */
.L_x_218:
        /* <DEDUP_REMOVED lines=12> */
.L_x_221:
[----:B------:R-:W-:Y:S05]  /*b100*/  BSYNC B1 ;  /* 0x0000000000017941 */ /* 0x000fea0003800000 */
.L_x_220:
        /* <DEDUP_REMOVED lines=12> */
.L_x_223:
[----:B------:R-:W-:Y:S05]  /*b1d0*/  BSYNC B1 ;  /* 0x0000000000017941 */ /* 0x000fea0003800000 */
.L_x_222:
        /* <DEDUP_REMOVED lines=13> */
.L_x_225:
[----:B------:R-:W-:Y:S05]  /*b2b0*/  BSYNC B1 ;  /* 0x0000000000017941 */ /* 0x000fea0003800000 */
.L_x_224:
        /* <DEDUP_REMOVED lines=13> */
.L_x_227:
[----:B------:R-:W-:Y:S05]  /*b390*/  BSYNC B1 ;  /* 0x0000000000017941 */ /* 0x000fea0003800000 */
.L_x_226:
        /* <DEDUP_REMOVED lines=12> */
.L_x_229:
[----:B------:R-:W-:Y:S05]  /*b460*/  BSYNC B1 ;  /* 0x0000000000017941 */ /* 0x000fea0003800000 */
.L_x_228:
        /* <DEDUP_REMOVED lines=12> */
.L_x_231:
[----:B------:R-:W-:Y:S05]  /*b530*/  BSYNC B1 ;  /* 0x0000000000017941 */ /* 0x000fea0003800000 */
.L_x_230:
        /* <DEDUP_REMOVED lines=13> */
.L_x_233:
[----:B------:R-:W-:Y:S05]  /*b610*/  BSYNC B1 ;  /* 0x0000000000017941 */ /* 0x000fea0003800000 */
.L_x_232:
        /* <DEDUP_REMOVED lines=13> */
.L_x_235:
[----:B------:R-:W-:Y:S05]  /*b6f0*/  BSYNC B1 ;  /* 0x0000000000017941 */ /* 0x000fea0003800000 */
.L_x_234:
        /* <DEDUP_REMOVED lines=12> */
.L_x_237:
[----:B------:R-:W-:Y:S05]  /*b7c0*/  BSYNC B1 ;  /* 0x0000000000017941 */ /* 0x000fea0003800000 */
.L_x_236:
        /* <DEDUP_REMOVED lines=12> */
.L_x_239:
[----:B------:R-:W-:Y:S05]  /*b890*/  BSYNC B1 ;  /* 0x0000000000017941 */ /* 0x000fea0003800000 */
.L_x_238:
        /* <DEDUP_REMOVED lines=13> */
.L_x_241:
[----:B------:R-:W-:Y:S05]  /*b970*/  BSYNC B1 ;  /* 0x0000000000017941 */ /* 0x000fea0003800000 */
.L_x_240:
        /* <DEDUP_REMOVED lines=13> */
.L_x_243:
[----:B------:R-:W-:Y:S05]  /*ba50*/  BSYNC B1 ;  /* 0x0000000000017941 */ /* 0x000fea0003800000 */
.L_x_242:
        /* <DEDUP_REMOVED lines=12> */
.L_x_245:
[----:B------:R-:W-:Y:S05]  /*bb20*/  BSYNC B1 ;  /* 0x0000000000017941 */ /* 0x000fea0003800000 */
.L_x_244:
        /* <DEDUP_REMOVED lines=12> */
.L_x_247:
[----:B------:R-:W-:Y:S05]  /*bbf0*/  BSYNC B1 ;  /* 0x0000000000017941 */ /* 0x000fea0003800000 */
.L_x_246:
        /* <DEDUP_REMOVED lines=13> */
.L_x_249:
[----:B------:R-:W-:Y:S05]  /*bcd0*/  BSYNC B1 ;  /* 0x0000000000017941 */ /* 0x000fea0003800000 */
.L_x_248:
        /* <DEDUP_REMOVED lines=13> */
.L_x_251:
[----:B------:R-:W-:Y:S05]  /*bdb0*/  BSYNC B1 ;  /* 0x0000000000017941 */ /* 0x000fea0003800000 */
.L_x_250:
        /* <DEDUP_REMOVED lines=12> */
.L_x_253:
[----:B------:R-:W-:Y:S05]  /*be80*/  BSYNC B1 ;  /* 0x0000000000017941 */ /* 0x000fea0003800000 */
.L_x_252:
[----:B-----5:R-:W-:Y:S01]  /*be90*/  LOP3.LUT R2, R2, 0xff, RZ, 0xc0, !PT ;  /* 0x000000ff02027812 */ /* 0x020fe200078ec0ff */
[----:B------:R-:W-:Y:S01]  /*bea0*/  BSSY B1, `(.L_x_254) ;  /* 0x000000b000017945 */ /* 0x000fe20003800000 */
[----:B------:R-:W-:Y:S02]  /*beb0*/  ISETP.LT.OR P1, PT, R35, 0x9, !P1 ;  /* 0x000000092300780c */ /* 0x000fe40004f21670 */
[----:B------:R-:W-:-:S05]  /*bec0*/  F2FP.F16.E4M3.UNPACK_B R2, R2 ;  /* 0x00000002ff02723e */ /* 0x000fca00020006ff */
[----:B------:R-:W-:-:S05]  /*bed0*/  HADD2.F32 R2, -RZ, R2.H0_H0 ;  /* 0x20000002ff027230 */ /* 0x000fca0000004100 */
[----:B0-----:R-:W-:-:S04]  /*bee0*/  FMUL R3, R2, UR5 ;  /* 0x0000000502037c20 */ /* 0x001fc80008400000 */
[----:B------:R-:W-:Y:S01]  /*bef0*/  FFMA R3, R0, UR4, R3 ;  /* 0x0000000400037c23 */ /* 0x000fe20008000003 */
[----:B------:R-:W-:-:S04]  /*bf00*/  PRMT R0, RZ, 0x7610, R0 ;  /* 0x00007610ff007816 */ /* 0x000fc80000000000 */
[----:B------:R-:W-:-:S05]  /*bf10*/  F2FP.SATFINITE.E4M3.F32.PACK_AB_MERGE_C R3, RZ, R3, RZ ;  /* 0x00000003ff03723e */ /* 0x000fca00048070ff */
[----:B------:R0:W-:Y:S01]  /*bf20*/  @!P0 STG.E.U8 desc[UR56][R26.64+0xd0], R3 ;  /* 0x0000d0031a008986 */ /* 0x0001e2000c101138 */
[----:B------:R-:W-:Y:S05]  /*bf30*/  @P1 BRA `(.L_x_255) ;  /* 0x0000000000041947 */ /* 0x000fea0003800000 */
[----:B------:R0:W5:Y:S02]  /*bf40*/  LDG.E.U8 R0, desc[UR56][R30.64+0xd1] ;  /* 0x0000d1381e007981 */ /* 0x000164000c1e1100 */
.L_x_255:
[----:B------:R-:W-:Y:S05]  /*bf50*/  BSYNC B1 ;  /* 0x0000000000017941 */ /* 0x000fea0003800000 */
.L_x_254:
[----:B------:R-:W2:Y:S01]  /*bf60*/  LDL.LU R2, [R1] ;  /* 0x0000000001027983 */ /* 0x000ea20000300800 */
[----:B-----5:R-:W-:Y:S01]  /*bf70*/  LOP3.LUT R0, R0, 0xff, RZ, 0xc0, !PT ;  /* 0x000000ff00007812 */ /* 0x020fe200078ec0ff */
[----:B------:R-:W-:Y:S01]  /*bf80*/  BSSY B1, `(.L_x_256) ;  /* 0x000000c000017945 */ /* 0x000fe20003800000 */
[----:B------:R-:W-:Y:S02]  /*bf90*/  ISETP.GE.AND P0, PT, R36, 0xd9, PT ;  /* 0x000000d92400780c */ /* 0x000fe40003f06270 */
[----:B------:R-:W-:Y:S02]  /*bfa0*/  F2FP.F16.E4M3.UNPACK_B R0, R0 ;  /* 0x00000000ff00723e */ /* 0x000fe400020006ff */
[----:B------:R-:W-:-:S03]  /*bfb0*/  ISETP.LT.OR P2, PT, R35, 0x1, !P0 ;  /* 0x000000012300780c */ /* 0x000fc60004741670 */
[----:B------:R-:W-:-:S05]  /*bfc0*/  HADD2.F32 R0, -RZ, R0.H0_H0 ;  /* 0x20000000ff007230 */ /* 0x000fca0000004100 */
[----:B------:R-:W-:-:S04]  /*bfd0*/  FMUL R0, R0, UR5 ;  /* 0x0000000500007c20 */ /* 0x000fc80008400000 */
[----:B--2---:R-:W-:-:S05]  /*bfe0*/  FFMA R0, R2, UR4, R0 ;  /* 0x0000000402007c23 */ /* 0x004fca0008000000 */
[----:B0-----:R-:W-:Y:S02]  /*bff0*/  F2FP.SATFINITE.E4M3.F32.PACK_AB_MERGE_C R3, RZ, R0, RZ ;  /* 0x00000000ff03723e */ /* 0x001fe400048070ff */
[----:B------:R-:W-:-:S03]  /*c000*/  PRMT R0, RZ, 0x7610, R0 ;  /* 0x00007610ff007816 */ /* 0x000fc60000000000 */
[----:B------:R0:W-:Y:S01]  /*c010*/  @!P1 STG.E.U8 desc[UR56][R26.64+0xd1], R3 ;  /* 0x0000d1031a009986 */ /* 0x0001e2000c101138 */
[----:B------:R-:W-:Y:S05]  /*c020*/  @P2 BRA `(.L_x_257) ;  /* 0x0000000000042947 */ /* 0x000fea0003800000 */
[----:B------:R2:W5:Y:S02]  /*c030*/  LDG.E.U8 R0, desc[UR56][R28.64+0xd8] ;  /* 0x0000d8381c007981 */ /* 0x000564000c1e1100 */
.L_x_257:
[----:B------:R-:W-:Y:S05]  /*c040*/  BSYNC B1 ;  /* 0x0000000000017941 */ /* 0x000fea0003800000 */
.L_x_256:
[----:B------:R-:W3:Y:S01]  /*c050*/  LDL.LU R2, [R1+0x4] ;  /* 0x0000040001027983 */ /* 0x000ee20000300800 */
[----:B-----5:R-:W-:Y:S01]  /*c060*/  LOP3.LUT R0, R0, 0xff, RZ, 0xc0, !PT ;  /* 0x000000ff00007812 */ /* 0x020fe200078ec0ff */
[----:B------:R-:W-:Y:S01]  /*c070*/  BSSY B1, `(.L_x_258) ;  /* 0x000000c000017945 */ /* 0x000fe20003800000 */
[----:B------:R-:W-:Y:S02]  /*c080*/  ISETP.GE.AND P1, PT, R36, 0xda, PT ;  /* 0x000000da2400780c */ /* 0x000fe40003f26270 */
[----:B------:R-:W-:Y:S02]  /*c090*/  F2FP.F16.E4M3.UNPACK_B R0, R0 ;  /* 0x00000000ff00723e */ /* 0x000fe400020006ff */
[----:B------:R-:W-:-:S03]  /*c0a0*/  ISETP.LT.OR P4, PT, R35, 0x1, !P1 ;  /* 0x000000012300780c */ /* 0x000fc60004f81670 */
[----:B------:R-:W-:-:S05]  /*c0b0*/  HADD2.F32 R0, -RZ, R0.H0_H0 ;  /* 0x20000000ff007230 */ /* 0x000fca0000004100 */
[----:B------:R-:W-:-:S04]  /*c0c0*/  FMUL R0, R0, UR5 ;  /* 0x0000000500007c20 */ /* 0x000fc80008400000 */
[----:B---3--:R-:W-:-:S05]  /*c0d0*/  FFMA R0, R2, UR4, R0 ;  /* 0x0000000402007c23 */ /* 0x008fca0008000000 */
[----:B0-----:R-:W-:Y:S02]  /*c0e0*/  F2FP.SATFINITE.E4M3.F32.PACK_AB_MERGE_C R3, RZ, R0, RZ ;  /* 0x00000000ff03723e */ /* 0x001fe400048070ff */
[----:B------:R-:W-:-:S03]  /*c0f0*/  PRMT R0, RZ, 0x7610, R0 ;  /* 0x00007610ff007816 */ /* 0x000fc60000000000 */
[----:B------:R0:W-:Y:S01]  /*c100*/  @!P2 STG.E.U8 desc[UR56][R24.64+0xd8], R3 ;  /* 0x0000d8031800a986 */ /* 0x0001e2000c101138 */
[----:B------:R-:W-:Y:S05]  /*c110*/  @P4 BRA `(.L_x_259) ;  /* 0x0000000000044947 */ /* 0x000fea0003800000 */
[----:B------:R3:W5:Y:S02]  /*c120*/  LDG.E.U8 R0, desc[UR56][R28.64+0xd9] ;  /* 0x0000d9381c007981 */ /* 0x000764000c1e1100 */
.L_x_259:
[----:B------:R-:W-:Y:S05]  /*c130*/  BSYNC B1 ;  /* 0x0000000000017941 */ /* 0x000fea0003800000 */
.L_x_258:
[----:B------:R-:W2:Y:S01]  /*c140*/  LDL.LU R2, [R1+0x8] ;  /* 0x0000080001027983 */ /* 0x000ea20000300800 */
[----:B-----5:R-:W-:Y:S01]  /*c150*/  LOP3.LUT R0, R0, 0xff, RZ, 0xc0, !PT ;  /* 0x000000ff00007812 */ /* 0x020fe200078ec0ff */
[----:B------:R-:W-:Y:S01]  /*c160*/  BSSY B1, `(.L_x_260) ;  /* 0x000000b000017945 */ /* 0x000fe20003800000 */
[----:B------:R-:W-:Y:S02]  /*c170*/  ISETP.LT.OR P0, PT, R35, 0x9, !P0 ;  /* 0x000000092300780c */ /* 0x000fe40004701670 */
[----:B------:R-:W-:-:S05]  /*c180*/  F2FP.F16.E4M3.UNPACK_B R0, R0 ;  /* 0x00000000ff00723e */ /* 0x000fca00020006ff */
        /* <DEDUP_REMOVED lines=8> */
.L_x_261:
[----:B------:R-:W-:Y:S05]  /*c210*/  BSYNC B1 ;  /* 0x0000000000017941 */ /* 0x000fea0003800000 */
.L_x_260:
[----:B------:R-:W3:Y:S01]  /*c220*/  LDL.LU R2, [R1+0xc] ;  /* 0x00000c0001027983 */ /* 0x000ee20000300800 */
[----:B-----5:R-:W-:Y:S01]  /*c230*/  LOP3.LUT R0, R0, 0xff, RZ, 0xc0, !PT ;  /* 0x000000ff00007812 */ /* 0x020fe200078ec0ff */
[----:B------:R-:W-:Y:S01]  /*c240*/  BSSY B1, `(.L_x_262) ;  /* 0x000000b000017945 */ /* 0x000fe20003800000 */
[----:B------:R-:W-:Y:S02]  /*c250*/  ISETP.LT.OR P1, PT, R35, 0x9, !P1 ;  /* 0x000000092300780c */ /* 0x000fe40004f21670 */
[----:B------:R-:W-:-:S05]  /*c260*/  F2FP.F16.E4M3.UNPACK_B R0, R0 ;  /* 0x00000000ff00723e */ /* 0x000fca00020006ff */
        /* <DEDUP_REMOVED lines=8> */
.L_x_263:
[----:B------:R-:W-:Y:S05]  /*c2f0*/  BSYNC B1 ;  /* 0x0000000000017941 */ /* 0x000fea0003800000 */
.L_x_262:
[----:B------:R-:W2:Y:S01]  /*c300*/  LDL.LU R2, [R1+0x10] ;  /* 0x0000100001027983 */ /* 0x000ea20000300800 */
        /* <DEDUP_REMOVED lines=13> */
.L_x_265:
[----:B------:R-:W-:Y:S05]  /*c3e0*/  BSYNC B1 ;  /* 0x0000000000017941 */ /* 0x000fea0003800000 */
.L_x_264:
        /* <DEDUP_REMOVED lines=14> */
.L_x_267:
[----:B------:R-:W-:Y:S05]  /*c4d0*/  BSYNC B1 ;  /* 0x0000000000017941 */ /* 0x000fea0003800000 */
.L_x_266:
        /* <DEDUP_REMOVED lines=13> */
.L_x_269:
[----:B------:R-:W-:Y:S05]  /*c5b0*/  BSYNC B1 ;  /* 0x0000000000017941 */ /* 0x000fea0003800000 */
.L_x_268:
        /* <DEDUP_REMOVED lines=13> */
.L_x_271:
[----:B------:R-:W-:Y:S05]  /*c690*/  BSYNC B1 ;  /* 0x0000000000017941 */ /* 0x000fea0003800000 */
.L_x_270:
        /* <DEDUP_REMOVED lines=14> */
.L_x_273:
[----:B------:R-:W-:Y:S05]  /*c780*/  BSYNC B1 ;  /* 0x0000000000017941 */ /* 0x000fea0003800000 */
.L_x_272:
        /* <DEDUP_REMOVED lines=14> */
.L_x_275:
[----:B------:R-:W-:Y:S05]  /*c870*/  BSYNC B1 ;  /* 0x0000000000017941 */ /* 0x000fea0003800000 */
.L_x_274:
        /* <DEDUP_REMOVED lines=13> */
.L_x_277:
[----:B------:R-:W-:Y:S05]  /*c950*/  BSYNC B1 ;  /* 0x0000000000017941 */ /* 0x000fea0003800000 */
.L_x_276:
        /* <DEDUP_REMOVED lines=13> */
.L_x_279:
[----:B------:R-:W-:Y:S05]  /*ca30*/  BSYNC B1 ;  /* 0x0000000000017941 */ /* 0x000fea0003800000 */
.L_x_278:
[----:B------:R-:W-:Y:S05]  /*ca40*/  @P1 BRA `(.L_x_280) ;  /* 0x0000002000c81947 */ /* 0x000fea0003800000 */
[----:B------:R-:W2:Y:S01]  /*ca50*/  LDL.LU R2, [R1+0x30] ;  /* 0x0000300001027983 */ /* 0x000ea20000300800 */
[----:B-----5:R-:W-:-:S04]  /*ca60*/  LOP3.LUT R0, R0, 0xff, RZ, 0xc0, !PT ;  /* 0x000000ff00007812 */ /* 0x020fc800078ec0ff */
[----:B------:R-:W-:-:S05]  /*ca70*/  F2FP.F16.E4M3.UNPACK_B R0, R0 ;  /* 0x00000000ff00723e */ /* 0x000fca00020006ff */
[----:B------:R-:W-:-:S05]  /*ca80*/  HADD2.F32 R0, -RZ, R0.H0_H0 ;  /* 0x20000000ff007230 */ /* 0x000fca0000004100 */
[----:B------:R-:W-:-:S04]  /*ca90*/  FMUL R0, R0, UR5 ;  /* 0x0000000500007c20 */ /* 0x000fc80008400000 */
[----:B--2---:R-:W-:-:S05]  /*caa0*/  FFMA R0, R2, UR4, R0 ;  /* 0x0000000402007c23 */ /* 0x004fca0008000000 */
[----:B0-----:R-:W-:-:S05]  /*cab0*/  F2FP.SATFINITE.E4M3.F32.PACK_AB_MERGE_C R3, RZ, R0, RZ ;  /* 0x00000000ff03723e */ /* 0x001fca00048070ff */
[----:B------:R0:W-:Y:S01]  /*cac0*/  STG.E.U8 desc[UR56][R26.64+0xe9], R3 ;  /* 0x0000e9031a007986 */ /* 0x0001e2000c101138 */
[----:B------:R-:W-:Y:S05]  /*cad0*/  BRA `(.L_x_280) ;  /* 0x0000002000a47947 */ /* 0x000fea0003800000 */
.L_x_39:
[----:B------:R-:W-:Y:S01]  /*cae0*/  ISETP.GE.AND P0, PT, R36, 0x2, PT ;  /* 0x000000022400780c */ /* 0x000fe20003f06270 */
[----:B------:R-:W-:Y:S01]  /*caf0*/  FMUL R226, R226, UR4 ;  /* 0x00000004e2e27c20 */ /* 0x000fe20008400000 */
[----:B------:R-:W-:Y:S01]  /*cb00*/  ISETP.GE.AND P1, PT, R36, 0x1, PT ;  /* 0x000000012400780c */ /* 0x000fe20003f26270 */
[----:B------:R-:W-:Y:S01]  /*cb10*/  FMUL R227, R227, UR4 ;  /* 0x00000004e3e37c20 */ /* 0x000fe20008400000 */
[C---:B------:R-:W-:Y:S02]  /*cb20*/  ISETP.LT.OR P4, PT, R35.reuse, 0x1, !P0 ;  /* 0x000000012300780c */ /* 0x040fe40004781670 */
[C---:B------:R-:W-:Y:S02]  /*cb30*/  ISETP.LT.OR P2, PT, R35.reuse, 0x1, !P1 ;  /* 0x000000012300780c */ /* 0x040fe40004f41670 */
[----:B------:R-:W-:Y:S02]  /*cb40*/  F2FP.SATFINITE.E4M3.F32.PACK_AB_MERGE_C R29, RZ, R226, RZ ;  /* 0x000000e2ff1d723e */ /* 0x000fe400048070ff */
[----:B------:R-:W-:Y:S01]  /*cb50*/  F2FP.SATFINITE.E4M3.F32.PACK_AB_MERGE_C R227, RZ, R227, RZ ;  /* 0x000000e3ffe3723e */ /* 0x000fe200048070ff */
[----:B------:R-:W-:Y:S01]  /*cb60*/  FMUL R224, R224, UR4 ;  /* 0x00000004e0e07c20 */ /* 0x000fe20008400000 */
[----:B------:R-:W-:Y:S01]  /*cb70*/  ISETP.LT.OR P0, PT, R35, 0x9, !P0 ;  /* 0x000000092300780c */ /* 0x000fe20004701670 */
[----:B------:R-:W-:Y:S01]  /*cb80*/  FMUL R225, R225, UR4 ;  /* 0x00000004e1e17c20 */ /* 0x000fe20008400000 */
[----:B------:R-:W-:Y:S01]  /*cb90*/  ISETP.LT.OR P1, PT, R35, 0x9, !P1 ;  /* 0x000000092300780c */ /* 0x000fe20004f21670 */
[----:B------:R-:W-:Y:S01]  /*cba0*/  FMUL R223, R223, UR4 ;  /* 0x00000004dfdf7c20 */ /* 0x000fe20008400000 */
[----:B------:R-:W-:Y:S01]  /*cbb0*/  FMUL R222, R222, UR4 ;  /* 0x00000004dede7c20 */ /* 0x000fe20008400000 */
[----:B------:R0:W-:Y:S01]  /*cbc0*/  @!P4 STG.E.U8 desc[UR56][R24.64+0x1], R29 ;  /* 0x0000011d1800c986 */ /* 0x0001e2000c101138 */
[----:B------:R-:W-:-:S03]  /*cbd0*/  ISETP.GE.AND P4, PT, R36, 0x9, PT ;  /* 0x000000092400780c */ /* 0x000fc60003f86270 */
[----:B------:R-:W-:Y:S01]  /*cbe0*/  @!P2 STG.E.U8 desc[UR56][R24.64], R227 ;  /* 0x000000e31800a986 */ /* 0x000fe2000c101138 */
[----:B------:R-:W-:Y:S02]  /*cbf0*/  ISETP.GE.AND P2, PT, R36, 0xa, PT ;  /* 0x0000000a2400780c */ /* 0x000fe40003f46270 */
[----:B------:R-:W-:Y:S01]  /*cc00*/  ISETP.LT.OR P5, PT, R35, 0x1, !P4 ;  /* 0x000000012300780c */ /* 0x000fe200067a1670 */
[----:B------:R-:W-:Y:S01]  /*cc10*/  FMUL R221, R221, UR4 ;  /* 0x00000004dddd7c20 */ /* 0x000fe20008400000 */
[----:B------:R-:W-:Y:S01]  /*cc20*/  ISETP.LT.OR P6, PT, R35, 0x1, !P2 ;  /* 0x000000012300780c */ /* 0x000fe200057c1670 */
[----:B------:R-:W-:Y:S01]  /*cc30*/  FMUL R220, R220, UR4 ;  /* 0x00000004dcdc7c20 */ /* 0x000fe20008400000 */
[----:B------:R-:W-:Y:S01]  /*cc40*/  FMUL R219, R219, UR4 ;  /* 0x00000004dbdb7c20 */ /* 0x000fe20008400000 */
[----:B0-----:R-:W-:Y:S01]  /*cc50*/  F2FP.SATFINITE.E4M3.F32.PACK_AB_MERGE_C R29, RZ, R224, RZ ;  /* 0x000000e0ff1d723e */ /* 0x001fe200048070ff */
[----:B------:R-:W-:Y:S01]  /*cc60*/  FMUL R218, R218, UR4 ;  /* 0x00000004dada7c20 */ /* 0x000fe20008400000 */
[----:B------:R-:W-:Y:S01]  /*cc70*/  F2FP.SATFINITE.E4M3.F32.PACK_AB_MERGE_C R225, RZ, R225, RZ ;  /* 0x000000e1ffe1723e */ /* 0x000fe200048070ff */
[----:B------:R-:W-:Y:S01]  /*cc80*/  FMUL R217, R217, UR4 ;  /* 0x00000004d9d97c20 */ /* 0x000fe20008400000 */
[----:B------:R-:W-:Y:S01]  /*cc90*/  F2FP.SATFINITE.E4M3.F32.PACK_AB_MERGE_C R223, RZ, R223, RZ ;  /* 0x000000dfffdf723e */ /* 0x000fe200048070ff */
[----:B------:R0:W-:Y:S01]  /*cca0*/  @!P0 STG.E.U8 desc[UR56][R26.64+0x1], R29 ;  /* 0x0000011d1a008986 */ /* 0x0001e2000c101138 */
[----:B------:R-:W-:-:S02]  /*ccb0*/  ISETP.GE.AND P0, PT, R36, 0x11, PT ;  /* 0x000000112400780c */ /* 0x000fc40003f06270 */
[C---:B------:R-:W-:Y:S01]  /*ccc0*/  ISETP.LT.OR P4, PT, R35.reuse, 0x9, !P4 ;  /* 0x000000092300780c */ /* 0x040fe20006781670 */
[----:B------:R-:W-:Y:S01]  /*ccd0*/  @!P1 STG.E.U8 desc[UR56][R26.64], R225 ;  /* 0x000000e11a009986 */ /* 0x000fe2000c101138 */
[----:B------:R-:W-:Y:S02]  /*cce0*/  F2FP.SATFINITE.E4M3.F32.PACK_AB_MERGE_C R31, RZ, R222, RZ ;  /* 0x000000deff1f723e */ /* 0x000fe400048070ff */
[C---:B------:R-:W-:Y:S01]  /*ccf0*/  ISETP.LT.OR P2, PT, R35.reuse, 0x9, !P2 ;  /* 0x000000092300780c */ /* 0x040fe20005741670 */
[----:B------:R-:W-:Y:S01]  /*cd00*/  @!P5 STG.E.U8 desc[UR56][R24.64+0x8], R223 ;  /* 0x000008df1800d986 */ /* 0x000fe2000c101138 */
[----:B------:R-:W-:Y:S02]  /*cd10*/  ISETP.GE.AND P1, PT, R36, 0x12, PT ;  /* 0x000000122400780c */ /* 0x000fe40003f26270 */
[C---:B------:R-:W-:Y:S01]  /*cd20*/  ISETP.LT.OR P5, PT, R35.reuse, 0x1, !P0 ;  /* 0x000000012300780c */ /* 0x040fe200047a1670 */
[----:B------:R1:W-:Y:S01]  /*cd30*/  @!P6 STG.E.U8 desc[UR56][R24.64+0x9], R31 ;  /* 0x0000091f1800e986 */ /* 0x0003e2000c101138 */
[----:B------:R-:W-:-:S02]  /*cd40*/  ISETP.LT.OR P6, PT, R35, 0x1, !P1 ;  /* 0x000000012300780c */ /* 0x000fc40004fc1670 */
[----:B------:R-:W-:Y:S01]  /*cd50*/  F2FP.SATFINITE.E4M3.F32.PACK_AB_MERGE_C R221, RZ, R221, RZ ;  /* 0x000000ddffdd723e */ /* 0x000fe200048070ff */
[----:B------:R-:W-:Y:S01]  /*cd60*/  FMUL R216, R216, UR4 ;  /* 0x00000004d8d87c20 */ /* 0x000fe20008400000 */
[----:B0-----:R-:W-:Y:S01]  /*cd70*/  F2FP.SATFINITE.E4M3.F32.PACK_AB_MERGE_C R29, RZ, R220, RZ ;  /* 0x000000dcff1d723e */ /* 0x001fe200048070ff */
[----:B------:R-:W-:Y:S01]  /*cd80*/  FMUL R215, R215, UR4 ;  /* 0x00000004d7d77c20 */ /* 0x000fe20008400000 */
[----:B------:R-:W-:Y:S01]  /*cd90*/  F2FP.SATFINITE.E4M3.F32.PACK_AB_MERGE_C R219, RZ, R219, RZ ;  /* 0x000000dbffdb723e */ /* 0x000fe200048070ff */
[----:B------:R-:W-:Y:S01]  /*cda0*/  @!P4 STG.E.U8 desc[UR56][R26.64+0x8], R221 ;  /* 0x000008dd1a00c986 */ /* 0x000fe2000c101138 */
[----:B------:R-:W-:Y:S02]  /*cdb0*/  ISETP.GE.AND P4, PT, R36, 0x19, PT ;  /* 0x000000192400780c */ /* 0x000fe40003f86270 */
[----:B------:R-:W-:Y:S01]  /*cdc0*/  ISETP.LT.OR P0, PT, R35, 0x9, !P0 ;  /* 0x000000092300780c */ /* 0x000fe20004701670 */
[----:B------:R0:W-:Y:S01]  /*cdd0*/  @!P2 STG.E.U8 desc[UR56][R26.64+0x9], R29 ;  /* 0x0000091d1a00a986 */ /* 0x0001e2000c101138 */
[----:B-1----:R-:W-:-:S02]  /*cde0*/  F2FP.SATFINITE.E4M3.F32.PACK_AB_MERGE_C R31, RZ, R218, RZ ;  /* 0x000000daff1f723e */ /* 0x002fc400048070ff */
[C---:B------:R-:W-:Y:S01]  /*cdf0*/  ISETP.LT.OR P1, PT, R35.reuse, 0x9, !P1 ;  /* 0x000000092300780c */ /* 0x040fe20004f21670 */
[----:B------:R-:W-:Y:S01]  /*ce00*/  @!P5 STG.E.U8 desc[UR56][R24.64+0x10], R219 ;  /* 0x000010db1800d986 */ /* 0x000fe2000c101138 */
[----:B------:R-:W-:Y:S02]  /*ce10*/  ISETP.GE.AND P2, PT, R36, 0x1a, PT ;  /* 0x0000001a2400780c */ /* 0x000fe40003f46270 */
[C---:B------:R-:W-:Y:S01]  /*ce20*/  ISETP.LT.OR P5, PT, R35.reuse, 0x1, !P4 ;  /* 0x000000012300780c */ /* 0x040fe200067a1670 */
[----:B------:R1:W-:Y:S01]  /*ce30*/  @!P6 STG.E.U8 desc[UR56][R24.64+0x11], R31 ;  /* 0x0000111f1800e986 */ /* 0x0003e2000c101138 */
[----:B------:R-:W-:Y:S02]  /*ce40*/  ISETP.LT.OR P6, PT, R35, 0x1, !P2 ;  /* 0x000000012300780c */ /* 0x000fe400057c1670 */
[----:B------:R-:W-:Y:S01]  /*ce50*/  F2FP.SATFINITE.E4M3.F32.PACK_AB_MERGE_C R217, RZ, R217, RZ ;  /* 0x000000d9ffd9723e */ /* 0x000fe200048070ff */
[----:B------:R-:W-:Y:S01]  /*ce60*/  FMUL R214, R214, UR4 ;  /* 0x00000004d6d67c20 */ /* 0x000fe20008400000 */
[----:B0-----:R-:W-:Y:S01]  /*ce70*/  F2FP.SATFINITE.E4M3.F32.PACK_AB_MERGE_C R29, RZ, R216, RZ ;  /* 0x000000d8ff1d723e */ /* 0x001fe200048070ff */
[----:B------:R-:W-:Y:S01]  /*ce80*/  FMUL R213, R213, UR4 ;  /* 0x00000004d5d57c20 */ /* 0x000fe20008400000 */
[----:B------:R-:W-:Y:S01]  /*ce90*/  F2FP.SATFINITE.E4M3.F32.PACK_AB_MERGE_C R215, RZ, R215, RZ ;  /* 0x000000d7ffd7723e */ /* 0x000fe200048070ff */
[----:B------:R-:W-:Y:S01]  /*cea0*/  @!P0 STG.E.U8 desc[UR56][R26.64+0x10], R217 ;  /* 0x000010d91a008986 */ /* 0x000fe2000c101138 */
[----:B------:R-:W-:-:S02]  /*ceb0*/  ISETP.GE.AND P0, PT, R36, 0x21, PT ;  /* 0x000000212400780c */ /* 0x000fc40003f06270 */
[C---:B------:R-:W-:Y:S01]  /*cec0*/  ISETP.LT.OR P4, PT, R35.reuse, 0x9, !P4 ;  /* 0x000000092300780c */ /* 0x040fe20006781670 */
[----:B------:R0:W-:Y:S01]  /*ced0*/  @!P1 STG.E.U8 desc[UR56][R26.64+0x11], R29 ;  /* 0x0000111d1a009986 */ /* 0x0001e2000c101138 */
[----:B-1----:R-:W-:Y:S02]  /*cee0*/  F2FP.SATFINITE.E4M3.F32.PACK_AB_MERGE_C R31, RZ, R214, RZ ;  /* 0x000000d6ff1f723e */ /* 0x002fe400048070ff */
[C---:B------:R-:W-:Y:S01]  /*cef0*/  ISETP.LT.OR P2, PT, R35.reuse, 0x9, !P2 ;  /* 0x000000092300780c */ /* 0x040fe20005741670 */
[----:B------:R-:W-:Y:S01]  /*cf00*/  @!P5 STG.E.U8 desc[UR56][R24.64+0x18], R215 ;  /* 0x000018d71800d986 */ /* 0x000fe2000c101138 */
[----:B------:R-:W-:Y:S02]  /*cf10*/  ISETP.GE.AND P1, PT, R36, 0x22, PT ;  /* 0x000000222400780c */ /* 0x000fe40003f26270 */
[----:B------:R-:W-:Y:S01]  /*cf20*/  ISETP.LT.OR P5, PT, R35, 0x1, !P0 ;  /* 0x000000012300780c */ /* 0x000fe200047a1670 */
[----:B------:R-:W-:Y:S01]  /*cf30*/  FMUL R212, R212, UR4 ;  /* 0x00000004d4d47c20 */ /* 0x000fe20008400000 */
[----:B------:R1:W-:Y:S01]  /*cf40*/  @!P6 STG.E.U8 desc[UR56][R24.64+0x19], R31 ;  /* 0x0000191f1800e986 */ /* 0x0003e2000c101138 */
[----:B------:R-:W-:Y:S01]  /*cf50*/  FMUL R211, R211, UR4 ;  /* 0x00000004d3d37c20 */ /* 0x000fe20008400000 */
        /* <DEDUP_REMOVED lines=14> */
[----:B------:R-:W-:Y:S01]  /*d040*/  ISETP.LT.OR P5, PT, R35, 0x1, !P4 ;  /* 0x000000012300780c */ /* 0x000fe200067a1670 */
[----:B------:R-:W-:Y:S01]  /*d050*/  FMUL R208, R208, UR4 ;  /* 0x00000004d0d07c20 */ /* 0x000fe20008400000 */
[----:B------:R1:W-:Y:S01]  /*d060*/  @!P6 STG.E.U8 desc[UR56][R24.64+0x21], R31 ;  /* 0x0000211f1800e986 */ /* 0x0003e2000c101138 */
[----:B------:R-:W-:Y:S01]  /*d070*/  FMUL R207, R207, UR4 ;  /* 0x00000004cfcf7c20 */ /* 0x000fe20008400000 */
[----:B------:R-:W-:Y:S02]  /*d080*/  ISETP.LT.OR P6, PT, R35, 0x1, !P2 ;  /* 0x000000012300780c */ /* 0x000fe400057c1670 */
[----:B------:R-:W-:Y:S01]  /*d090*/  F2FP.SATFINITE.E4M3.F32.PACK_AB_MERGE_C R209, RZ, R209, RZ ;  /* 0x000000d1ffd1723e */ /* 0x000fe200048070ff */
[----:B------:R-:W-:Y:S01]  /*d0a0*/  FMUL R206, R206, UR4 ;  /* 0x00000004cece7c20 */ /* 0x000fe20008400000 */
[----:B0-----:R-:W-:Y:S01]  /*d0b0*/  F2FP.SATFINITE.E4M3.F32.PACK_AB_MERGE_C R29, RZ, R208, RZ ;  /* 0x000000d0ff1d723e */ /* 0x001fe200048070ff */
[----:B------:R-:W2:Y:S01]  /*d0c0*/  LDL.LU R226, [R1+0x10] ;  /* 0x0000100001e27983 */ /* 0x000ea20000300800 */
[----:B------:R-:W-:-:S02]  /*d0d0*/  F2FP.SATFINITE.E4M3.F32.PACK_AB_MERGE_C R207, RZ, R207, RZ ;  /* 0x000000cfffcf723e */ /* 0x000fc400048070ff */
[----:B------:R-:W-:Y:S01]  /*d0e0*/  ISETP.LT.OR P4, PT, R35, 0x9, !P4 ;  /* 0x000000092300780c */ /* 0x000fe20006781670 */
[----:B------:R-:W-:Y:S01]  /*d0f0*/  @!P0 STG.E.U8 desc[UR56][R26.64+0x20], R209 ;  /* 0x000020d11a008986 */ /* 0x000fe2000c101138 */
[C---:B------:R-:W-:Y:S01]  /*d100*/  ISETP.GE.AND P0, PT, R36.reuse, 0x31, PT ;  /* 0x000000312400780c */ /* 0x040fe20003f06270 */
[----:B------:R-:W-:Y:S01]  /*d110*/  FMUL R205, R205, UR4 ;  /* 0x00000004cdcd7c20 */ /* 0x000fe20008400000 */
[----:B-1----:R-:W-:Y:S01]  /*d120*/  F2FP.SATFINITE.E4M3.F32.PACK_AB_MERGE_C R31, RZ, R206, RZ ;  /* 0x000000ceff1f723e */ /* 0x002fe200048070ff */
[----:B------:R0:W-:Y:S01]  /*d130*/  @!P1 STG.E.U8 desc[UR56][R26.64+0x21], R29 ;  /* 0x0000211d1a009986 */ /* 0x0001e2000c101138 */
[----:B------:R-:W-:Y:S02]  /*d140*/  ISETP.LT.OR P2, PT, R35, 0x9, !P2 ;  /* 0x000000092300780c */ /* 0x000fe40005741670 */
[----:B------:R-:W-:Y:S01]  /*d150*/  ISETP.GE.AND P1, PT, R36, 0x32, PT ;  /* 0x000000322400780c */ /* 0x000fe20003f26270 */
[----:B------:R-:W3:Y:S01]  /*d160*/  LDL.LU R227, [R1+0xc] ;  /* 0x00000c0001e37983 */ /* 0x000ee20000300800 */
[----:B------:R-:W-:-:S03]  /*d170*/  FMUL R204, R204, UR4 ;  /* 0x00000004cccc7c20 */ /* 0x000fc60008400000 */
[----:B------:R-:W-:Y:S01]  /*d180*/  @!P5 STG.E.U8 desc[UR56][R24.64+0x28], R207 ;  /* 0x000028cf1800d986 */ /* 0x000fe2000c101138 */
[----:B------:R-:W-:-:S03]  /*d190*/  ISETP.LT.OR P5, PT, R35, 0x1, !P0 ;  /* 0x000000012300780c */ /* 0x000fc600047a1670 */
[----:B------:R-:W4:Y:S01]  /*d1a0*/  LDL.LU R224, [R1+0x8] ;  /* 0x0000080001e07983 */ /* 0x000f220000300800 */
[----:B------:R-:W-:-:S03]  /*d1b0*/  FMUL R203, R203, UR4 ;  /* 0x00000004cbcb7c20 */ /* 0x000fc60008400000 */
[----:B------:R-:W2:Y:S01]  /*d1c0*/  LDL.LU R222, [R1+0x4] ;  /* 0x0000040001de7983 */ /* 0x000ea20000300800 */
[----:B------:R-:W-:-:S03]  /*d1d0*/  F2FP.SATFINITE.E4M3.F32.PACK_AB_MERGE_C R205, RZ, R205, RZ ;  /* 0x000000cdffcd723e */ /* 0x000fc600048070ff */
[----:B------:R-:W3:Y:S01]  /*d1e0*/  LDL.LU R225, [R1] ;  /* 0x0000000001e17983 */ /* 0x000ee20000300800 */
[----:B------:R-:W-:Y:S01]  /*d1f0*/  FMUL R202, R202, UR4 ;  /* 0x00000004caca7c20 */ /* 0x000fe20008400000 */
[----:B0-----:R-:W-:Y:S01]  /*d200*/  F2FP.SATFINITE.E4M3.F32.PACK_AB_MERGE_C R29, RZ, R204, RZ ;  /* 0x000000ccff1d723e */ /* 0x001fe200048070ff */
[----:B------:R-:W-:Y:S01]  /*d210*/  FMUL R201, R201, UR4 ;  /* 0x00000004c9c97c20 */ /* 0x000fe20008400000 */
[----:B------:R0:W-:Y:S01]  /*d220*/  @!P6 STG.E.U8 desc[UR56][R24.64+0x29], R31 ;  /* 0x0000291f1800e986 */ /* 0x0001e2000c101138 */
[----:B------:R-:W-:Y:S01]  /*d230*/  ISETP.LT.OR P6, PT, R35, 0x1, !P1 ;  /* 0x000000012300780c */ /* 0x000fe20004fc1670 */
[----:B------:R-:W-:Y:S01]  /*d240*/  FMUL R200, R200, UR4 ;  /* 0x00000004c8c87c20 */ /* 0x000fe20008400000 */
[----:B------:R-:W-:Y:S01]  /*d250*/  F2FP.SATFINITE.E4M3.F32.PACK_AB_MERGE_C R203, RZ, R203, RZ ;  /* 0x000000cbffcb723e */ /* 0x000fe200048070ff */
[----:B------:R-:W-:Y:S01]  /*d260*/  @!P4 STG.E.U8 desc[UR56][R26.64+0x28], R205 ;  /* 0x000028cd1a00c986 */ /* 0x000fe2000c101138 */
[----:B------:R-:W-:Y:S01]  /*d270*/  ISETP.GE.AND P4, PT, R36, 0x39, PT ;  /* 0x000000392400780c */ /* 0x000fe20003f86270 */
[----:B------:R-:W-:Y:S01]  /*d280*/  FMUL R199, R199, UR4 ;  /* 0x00000004c7c77c20 */ /* 0x000fe20008400000 */
[C---:B------:R-:W-:Y:S01]  /*d290*/  ISETP.LT.OR P0, PT, R35.reuse, 0x9, !P0 ;  /* 0x000000092300780c */ /* 0x040fe20004701670 */
[----:B------:R1:W-:Y:S01]  /*d2a0*/  @!P2 STG.E.U8 desc[UR56][R26.64+0x29], R29 ;  /* 0x0000291d1a00a986 */ /* 0x0003e2000c101138 */
[----:B------:R-:W-:Y:S01]  /*d2b0*/  ISETP.LT.OR P1, PT, R35, 0x9, !P1 ;  /* 0x000000092300780c */ /* 0x000fe20004f21670 */
[----:B------:R-:W-:Y:S01]  /*d2c0*/  FMUL R198, R198, UR4 ;  /* 0x00000004c6c67c20 */ /* 0x000fe20008400000 */
[----:B------:R-:W-:Y:S01]  /*d2d0*/  ISETP.GE.AND P2, PT, R36, 0x3a, PT ;  /* 0x0000003a2400780c */ /* 0x000fe20003f46270 */
[----:B------:R-:W-:Y:S01]  /*d2e0*/  @!P5 STG.E.U8 desc[UR56][R24.64+0x30], R203 ;  /* 0x000030cb1800d986 */ /* 0x000fe2000c101138 */
[----:B0-----:R-:W-:Y:S01]  /*d2f0*/  F2FP.SATFINITE.E4M3.F32.PACK_AB_MERGE_C R31, RZ, R202, RZ ;  /* 0x000000caff1f723e */ /* 0x001fe200048070ff */
[----:B------:R-:W-:Y:S01]  /*d300*/  FMUL R197, R197, UR4 ;  /* 0x00000004c5c57c20 */ /* 0x000fe20008400000 */
[C---:B------:R-:W-:Y:S01]  /*d310*/  ISETP.LT.OR P5, PT, R35.reuse, 0x1, !P4 ;  /* 0x000000012300780c */ /* 0x040fe200067a1670 */
[----:B------:R-:W-:Y:S01]  /*d320*/  FMUL R196, R196, UR4 ;  /* 0x00000004c4c47c20 */ /* 0x000fe20008400000 */
[----:B------:R-:W-:Y:S01]  /*d330*/  F2FP.SATFINITE.E4M3.F32.PACK_AB_MERGE_C R201, RZ, R201, RZ ;  /* 0x000000c9ffc9723e */ /* 0x000fe200048070ff */
[----:B------:R0:W-:Y:S01]  /*d340*/  @!P6 STG.E.U8 desc[UR56][R24.64+0x31], R31 ;  /* 0x0000311f1800e986 */ /* 0x0001e2000c101138 */
[----:B------:R-:W-:Y:S01]  /*d350*/  ISETP.LT.OR P6, PT, R35, 0x1, !P2 ;  /* 0x000000012300780c */ /* 0x000fe200057c1670 */
[----:B------:R-:W-:Y:S01]  /*d360*/  FMUL R195, R195, UR4 ;  /* 0x00000004c3c37c20 */ /* 0x000fe20008400000 */
[----:B-1----:R-:W-:Y:S01]  /*d370*/  F2FP.SATFINITE.E4M3.F32.PACK_AB_MERGE_C R29, RZ, R200, RZ ;  /* 0x000000c8ff1d723e */ /* 0x002fe200048070ff */
[----:B------:R-:W-:Y:S01]  /*d380*/  @!P0 STG.E.U8 desc[UR56][R26.64+0x30], R201 ;  /* 0x000030c91a008986 */ /* 0x000fe2000c101138 */
[----:B------:R-:W-:Y:S01]  /*d390*/  F2FP.SATFINITE.E4M3.F32.PACK_AB_MERGE_C R199, RZ, R199, RZ ;  /* 0x000000c7ffc7723e */ /* 0x000fe200048070ff */
[----:B------:R-:W-:Y:S01]  /*d3a0*/  FMUL R194, R194, UR4 ;  /* 0x00000004c2c27c20 */ /* 0x000fe20008400000 */
[----:B------:R-:W-:Y:S01]  /*d3b0*/  ISETP.GE.AND P0, PT, R36, 0x41, PT ;  /* 0x000000412400780c */ /* 0x000fe20003f06270 */
[----:B------:R1:W-:Y:S01]  /*d3c0*/  @!P1 STG.E.U8 desc[UR56][R26.64+0x31], R29 ;  /* 0x0000311d1a009986 */ /* 0x0003e2000c101138 */
[----:B------:R-:W-:Y:S01]  /*d3d0*/  ISETP.LT.OR P4, PT, R35, 0x9, !P4 ;  /* 0x000000092300780c */ /* 0x000fe20006781670 */
[----:B------:R-:W-:Y:S01]  /*d3e0*/  FMUL R193, R193, UR4 ;  /* 0x00000004c1c17c20 */ /* 0x000fe20008400000 */
[----:B------:R-:W-:Y:S01]  /*d3f0*/  ISETP.LT.OR P2, PT, R35, 0x9, !P2 ;  /* 0x000000092300780c */ /* 0x000fe20005741670 */
[----:B------:R-:W-:Y:S01]  /*d400*/  @!P5 STG.E.U8 desc[UR56][R24.64+0x38], R199 ;  /* 0x000038c71800d986 */ /* 0x000fe2000c101138 */
[----:B0-----:R-:W-:Y:S01]  /*d410*/  F2FP.SATFINITE.E4M3.F32.PACK_AB_MERGE_C R31, RZ, R198, RZ ;  /* 0x000000c6ff1f723e */ /* 0x001fe200048070ff */
[----:B------:R-:W-:Y:S01]  /*d420*/  FMUL R192, R192, UR4 ;  /* 0x00000004c0c07c20 */ /* 0x000fe20008400000 */
[----:B------:R-:W-:Y:S01]  /*d430*/  ISETP.GE.AND P1, PT, R36, 0x42, PT ;  /* 0x000000422400780c */ /* 0x000fe20003f26270 */
[----:B------:R-:W-:Y:S01]  /*d440*/  FMUL R191, R191, UR4 ;  /* 0x00000004bfbf7c20 */ /* 0x000fe20008400000 */
[C---:B------:R-:W-:Y:S01]  /*d450*/  ISETP.LT.OR P5, PT, R35.reuse, 0x1, !P0 ;  /* 0x000000012300780c */ /* 0x040fe200047a1670 */
[----:B------:R0:W-:Y:S01]  /*d460*/  @!P6 STG.E.U8 desc[UR56][R24.64+0x39], R31 ;  /* 0x0000391f1800e986 */ /* 0x0001e2000c101138 */
[----:B------:R-:W-:Y:S01]  /*d470*/  ISETP.LT.OR P6, PT, R35, 0x1, !P1 ;  /* 0x000000012300780c */ /* 0x000fe20004fc1670 */
[----:B------:R-:W-:Y:S01]  /*d480*/  FMUL R190, R190, UR4 ;  /* 0x00000004bebe7c20 */ /* 0x000fe20008400000 */
[----:B------:R-:W-:Y:S01]  /*d490*/  F2FP.SATFINITE.E4M3.F32.PACK_AB_MERGE_C R197, RZ, R197, RZ ;  /* 0x000000c5ffc5723e */ /* 0x000fe200048070ff */
[----:B------:R-:W-:Y:S01]  /*d4a0*/  FMUL R189, R189, UR4 ;  /* 0x00000004bdbd7c20 */ /* 0x000fe20008400000 */
[----:B-1----:R-:W-:Y:S01]  /*d4b0*/  F2FP.SATFINITE.E4M3.F32.PACK_AB_MERGE_C R29, RZ, R196, RZ ;  /* 0x000000c4ff1d723e */ /* 0x002fe200048070ff */
[----:B------:R-:W-:Y:S01]  /*d4c0*/  FMUL R188, R188, UR4 ;  /* 0x00000004bcbc7c20 */ /* 0x000fe20008400000 */
[----:B------:R-:W-:Y:S01]  /*d4d0*/  F2FP.SATFINITE.E4M3.F32.PACK_AB_MERGE_C R195, RZ, R195, RZ ;  /* 0x000000c3ffc3723e */ /* 0x000fe200048070ff */
[----:B------:R-:W-:Y:S01]  /*d4e0*/  @!P4 STG.E.U8 desc[UR56][R26.64+0x38], R197 ;  /* 0x000038c51a00c986 */ /* 0x000fe2000c101138 */
[----:B------:R-:W-:Y:S01]  /*d4f0*/  ISETP.GE.AND P4, PT, R36, 0x49, PT ;  /* 0x000000492400780c */ /* 0x000fe20003f86270 */
[----:B------:R-:W-:Y:S01]  /*d500*/  FMUL R187, R187, UR4 ;  /* 0x00000004bbbb7c20 */ /* 0x000fe20008400000 */
[C---:B------:R-:W-:Y:S01]  /*d510*/  ISETP.LT.OR P0, PT, R35.reuse, 0x9, !P0 ;  /* 0x000000092300780c */ /* 0x040fe20004701670 */
[----:B------:R1:W-:Y:S01]  /*d520*/  @!P2 STG.E.U8 desc[UR56][R26.64+0x39], R29 ;  /* 0x0000391d1a00a986 */ /* 0x0003e2000c101138 */
[----:B0-----:R-:W-:Y:S01]  /*d530*/  F2FP.SATFINITE.E4M3.F32.PACK_AB_MERGE_C R31, RZ, R194, RZ ;  /* 0x000000c2ff1f723e */ /* 0x001fe200048070ff */
[----:B------:R-:W-:Y:S01]  /*d540*/  FMUL R186, R186, UR4 ;  /* 0x00000004baba7c20 */ /* 0x000fe20008400000 */
[----:B------:R-:W-:Y:S01]  /*d550*/  ISETP.LT.OR P1, PT, R35, 0x9, !P1 ;  /* 0x000000092300780c */ /* 0x000fe20004f21670 */
[----:B------:R-:W-:Y:S01]  /*d560*/  @!P5 STG.E.U8 desc[UR56][R24.64+0x40], R195 ;  /* 0x000040c31800d986 */ /* 0x000fe2000c101138 */
        /* <DEDUP_REMOVED lines=205> */
[----:B-----5:R-:W-:Y:S01]  /*e240*/  FMUL R4, R4, UR4 ;  /* 0x0000000404047c20 */ /* 0x020fe20008400000 */
[----:B------:R-:W-:Y:S01]  /*e250*/  F2FP.SATFINITE.E4M3.F32.PACK_AB_MERGE_C R153, RZ, R153, RZ ;  /* 0x00000099ff99723e */ /* 0x000fe200048070ff */
[----:B------:R-:W4:Y:S01]  /*e260*/  LDL.LU R218, [R1+0x14] ;  /* 0x0000140001da7983 */ /* 0x000f220000300800 */
        /* <DEDUP_REMOVED lines=12> */
[----:B------:R-:W-:-:S02]  /*e330*/  ISETP.GE.AND P5, PT, R36, 0xa2, PT ;  /* 0x000000a22400780c */ /* 0x000fc40003fa6270 */
[C---:B------:R-:W-:Y:S01]  /*e340*/  ISETP.LT.OR P1, PT, R35.reuse, 0x1, !P0 ;  /* 0x000000012300780c */ /* 0x040fe20004721670 */
[----:B------:R0:W-:Y:S01]  /*e350*/  @!P6 STG.E.U8 desc[UR56][R24.64+0x99], R31 ;  /* 0x0000991f1800e986 */ /* 0x0001e2000c101138 */
[C---:B------:R-:W-:Y:S02]  /*e360*/  ISETP.LT.OR P6, PT, R35.reuse, 0x1, !P5 ;  /* 0x000000012300780c */ /* 0x040fe40006fc1670 */
[----:B------:R-:W-:Y:S01]  /*e370*/  F2FP.SATFINITE.E4M3.F32.PACK_AB_MERGE_C R149, RZ, R149, RZ ;  /* 0x00000095ff95723e */ /* 0x000fe200048070ff */
[----:B------:R-:W4:Y:S01]  /*e380*/  LDL.LU R220, [R1+0x18] ;  /* 0x0000180001dc7983 */ /* 0x000f220000300800 */
[----:B-1----:R-:W-:Y:S02]  /*e390*/  F2FP.SATFINITE.E4M3.F32.PACK_AB_MERGE_C R29, RZ, R148, RZ ;  /* 0x00000094ff1d723e */ /* 0x002fe400048070ff */
[----:B------:R-:W-:Y:S01]  /*e3a0*/  F2FP.SATFINITE.E4M3.F32.PACK_AB_MERGE_C R147, RZ, R147, RZ ;  /* 0x00000093ff93723e */ /* 0x000fe200048070ff */
[----:B------:R-:W-:Y:S01]  /*e3b0*/  @!P4 STG.E.U8 desc[UR56][R26.64+0x98], R149 ;  /* 0x000098951a00c986 */ /* 0x000fe2000c101138 */
[----:B------:R-:W-:-:S02]  /*e3c0*/  ISETP.LT.OR P0, PT, R35, 0x9, !P0 ;  /* 0x000000092300780c */ /* 0x000fc40004701670 */
[----:B------:R-:W-:Y:S01]  /*e3d0*/  ISETP.LT.OR P5, PT, R35, 0x9, !P5 ;  /* 0x000000092300780c */ /* 0x000fe20006fa1670 */
[----:B------:R1:W-:Y:S01]  /*e3e0*/  @!P2 STG.E.U8 desc[UR56][R26.64+0x99], R29 ;  /* 0x0000991d1a00a986 */ /* 0x0003e2000c101138 */
[----:B0-----:R-:W-:Y:S02]  /*e3f0*/  F2FP.SATFINITE.E4M3.F32.PACK_AB_MERGE_C R31, RZ, R146, RZ ;  /* 0x00000092ff1f723e */ /* 0x001fe400048070ff */
[----:B------:R-:W-:Y:S01]  /*e400*/  F2FP.SATFINITE.E4M3.F32.PACK_AB_MERGE_C R145, RZ, R145, RZ ;  /* 0x00000091ff91723e */ /* 0x000fe200048070ff */
[----:B------:R-:W-:Y:S01]  /*e410*/  @!P1 STG.E.U8 desc[UR56][R24.64+0xa0], R147 ;  /* 0x0000a09318009986 */ /* 0x000fe2000c101138 */
[C---:B------:R-:W-:Y:S02]  /*e420*/  ISETP.GE.AND P1, PT, R36.reuse, 0xaa, PT ;  /* 0x000000aa2400780c */ /* 0x040fe40003f26270 */
[----:B------:R-:W-:Y:S01]  /*e430*/  F2FP.SATFINITE.E4M3.F32.PACK_AB_MERGE_C R23, RZ, R23, RZ ;  /* 0x00000017ff17723e */ /* 0x000fe200048070ff */
[----:B------:R0:W-:Y:S01]  /*e440*/  @!P6 STG.E.U8 desc[UR56][R24.64+0xa1], R31 ;  /* 0x0000a11f1800e986 */ /* 0x0001e2000c101138 */
[----:B------:R-:W-:-:S02]  /*e450*/  ISETP.GE.AND P6, PT, R36, 0xa9, PT ;  /* 0x000000a92400780c */ /* 0x000fc40003fc6270 */
[C---:B------:R-:W-:Y:S01]  /*e460*/  ISETP.LT.OR P4, PT, R35.reuse, 0x1, !P1 ;  /* 0x000000012300780c */ /* 0x040fe20004f81670 */
[----:B------:R-:W-:Y:S01]  /*e470*/  @!P0 STG.E.U8 desc[UR56][R26.64+0xa0], R145 ;  /* 0x0000a0911a008986 */ /* 0x000fe2000c101138 */
[C---:B------:R-:W-:Y:S02]  /*e480*/  ISETP.LT.OR P2, PT, R35.reuse, 0x1, !P6 ;  /* 0x000000012300780c */ /* 0x040fe40007741670 */
[----:B-1----:R-:W-:Y:S01]  /*e490*/  F2FP.SATFINITE.E4M3.F32.PACK_AB_MERGE_C R29, RZ, R144, RZ ;  /* 0x00000090ff1d723e */ /* 0x002fe200048070ff */
[----:B------:R-:W4:Y:S01]  /*e4a0*/  LDL.LU R223, [R1+0x1c] ;  /* 0x00001c0001df7983 */ /* 0x000f220000300800 */
[C---:B------:R-:W-:Y:S02]  /*e4b0*/  ISETP.LT.OR P0, PT, R35.reuse, 0x9, !P6 ;  /* 0x000000092300780c */ /* 0x040fe40007701670 */
[----:B------:R-:W-:Y:S01]  /*e4c0*/  ISETP.LT.OR P1, PT, R35, 0x9, !P1 ;  /* 0x000000092300780c */ /* 0x000fe20004f21670 */
[----:B------:R-:W-:Y:S01]  /*e4d0*/  @!P5 STG.E.U8 desc[UR56][R26.64+0xa1], R29 ;  /* 0x0000a11d1a00d986 */ /* 0x000fe2000c101138 */
[----:B0-----:R-:W-:-:S02]  /*e4e0*/  F2FP.SATFINITE.E4M3.F32.PACK_AB_MERGE_C R31, RZ, R22, RZ ;  /* 0x00000016ff1f723e */ /* 0x001fc400048070ff */
[----:B------:R-:W-:Y:S02]  /*e4f0*/  F2FP.SATFINITE.E4M3.F32.PACK_AB_MERGE_C R21, RZ, R21, RZ ;  /* 0x00000015ff15723e */ /* 0x000fe400048070ff */
[----:B------:R-:W-:Y:S01]  /*e500*/  F2FP.SATFINITE.E4M3.F32.PACK_AB_MERGE_C R19, RZ, R19, RZ ;  /* 0x00000013ff13723e */ /* 0x000fe200048070ff */
[----:B------:R0:W-:Y:S01]  /*e510*/  @!P2 STG.E.U8 desc[UR56][R24.64+0xa8], R23 ;  /* 0x0000a8171800a986 */ /* 0x0001e2000c101138 */
[C---:B------:R-:W-:Y:S02]  /*e520*/  ISETP.GE.AND P2, PT, R36.reuse, 0xb2, PT ;  /* 0x000000b22400780c */ /* 0x040fe40003f46270 */
[----:B------:R-:W-:Y:S01]  /*e530*/  F2FP.SATFINITE.E4M3.F32.PACK_AB_MERGE_C R17, RZ, R17, RZ ;  /* 0x00000011ff11723e */ /* 0x000fe200048070ff */
[----:B------:R-:W-:Y:S01]  /*e540*/  @!P4 STG.E.U8 desc[UR56][R24.64+0xa9], R31 ;  /* 0x0000a91f1800c986 */ /* 0x000fe2000c101138 */
[----:B------:R-:W-:Y:S02]  /*e550*/  ISETP.GE.AND P4, PT, R36, 0xb1, PT ;  /* 0x000000b12400780c */ /* 0x000fe40003f86270 */
[C---:B------:R-:W-:Y:S01]  /*e560*/  ISETP.LT.OR P6, PT, R35.reuse, 0x1, !P2 ;  /* 0x000000012300780c */ /* 0x040fe200057c1670 */
[----:B------:R-:W-:Y:S01]  /*e570*/  @!P0 STG.E.U8 desc[UR56][R26.64+0xa8], R21 ;  /* 0x0000a8151a008986 */ /* 0x000fe2000c101138 */
[----:B------:R-:W-:-:S02]  /*e580*/  ISETP.LT.OR P5, PT, R35, 0x1, !P4 ;  /* 0x000000012300780c */ /* 0x000fc400067a1670 */
[C---:B------:R-:W-:Y:S02]  /*e590*/  ISETP.LT.OR P4, PT, R35.reuse, 0x9, !P4 ;  /* 0x000000092300780c */ /* 0x040fe40006781670 */
[----:B0-----:R-:W-:Y:S02]  /*e5a0*/  F2FP.SATFINITE.E4M3.F32.PACK_AB_MERGE_C R23, RZ, R20, RZ ;  /* 0x00000014ff17723e */ /* 0x001fe400048070ff */
[----:B------:R-:W-:Y:S02]  /*e5b0*/  F2FP.SATFINITE.E4M3.F32.PACK_AB_MERGE_C R29, RZ, R18, RZ ;  /* 0x00000012ff1d723e */ /* 0x000fe400048070ff */
[C---:B------:R-:W-:Y:S01]  /*e5c0*/  ISETP.GE.AND P0, PT, R36.reuse, 0xba, PT ;  /* 0x000000ba2400780c */ /* 0x040fe20003f06270 */
[----:B------:R-:W-:Y:S01]  /*e5d0*/  @!P1 STG.E.U8 desc[UR56][R26.64+0xa9], R23 ;  /* 0x0000a9171a009986 */ /* 0x000fe2000c101138 */
[----:B------:R-:W-:Y:S02]  /*e5e0*/  ISETP.GE.AND P1, PT, R36, 0xb9, PT ;  /* 0x000000b92400780c */ /* 0x000fe40003f26270 */
[C---:B------:R-:W-:Y:S01]  /*e5f0*/  ISETP.LT.OR P2, PT, R35.reuse, 0x9, !P2 ;  /* 0x000000092300780c */ /* 0x040fe20005741670 */
[----:B------:R0:W-:Y:S01]  /*e600*/  @!P5 STG.E.U8 desc[UR56][R24.64+0xb0], R19 ;  /* 0x0000b0131800d986 */ /* 0x0001e2000c101138 */
[----:B------:R-:W-:-:S02]  /*e610*/  ISETP.LT.OR P5, PT, R35, 0x1, !P0 ;  /* 0x000000012300780c */ /* 0x000fc400047a1670 */
[----:B------:R-:W-:Y:S01]  /*e620*/  F2FP.SATFINITE.E4M3.F32.PACK_AB_MERGE_C R15, RZ, R15, RZ ;  /* 0x0000000fff0f723e */ /* 0x000fe200048070ff */
[----:B------:R-:W-:Y:S01]  /*e630*/  @!P6 STG.E.U8 desc[UR56][R24.64+0xb1], R29 ;  /* 0x0000b11d1800e986 */ /* 0x000fe2000c101138 */
[C---:B------:R-:W-:Y:S02]  /*e640*/  ISETP.LT.OR P0, PT, R35.reuse, 0x9, !P0 ;  /* 0x000000092300780c */ /* 0x040fe40004701670 */
[----:B------:R-:W-:Y:S01]  /*e650*/  F2FP.SATFINITE.E4M3.F32.PACK_AB_MERGE_C R13, RZ, R13, RZ ;  /* 0x0000000dff0d723e */ /* 0x000fe200048070ff */
[----:B------:R1:W-:Y:S01]  /*e660*/  @!P4 STG.E.U8 desc[UR56][R26.64+0xb0], R17 ;  /* 0x0000b0111a00c986 */ /* 0x0003e2000c101138 */
[C---:B------:R-:W-:Y:S02]  /*e670*/  ISETP.LT.OR P4, PT, R35.reuse, 0x1, !P1 ;  /* 0x000000012300780c */ /* 0x040fe40004f81670 */
[----:B------:R-:W-:Y:S02]  /*e680*/  ISETP.LT.OR P1, PT, R35, 0x9, !P1 ;  /* 0x000000092300780c */ /* 0x000fe40004f21670 */
[----:B0-----:R-:W-:-:S02]  /*e690*/  F2FP.SATFINITE.E4M3.F32.PACK_AB_MERGE_C R19, RZ, R16, RZ ;  /* 0x00000010ff13723e */ /* 0x001fc400048070ff */
[----:B------:R-:W-:Y:S02]  /*e6a0*/  F2FP.SATFINITE.E4M3.F32.PACK_AB_MERGE_C R21, RZ, R12, RZ ;  /* 0x0000000cff15723e */ /* 0x000fe400048070ff */
[----:B------:R-:W-:Y:S01]  /*e6b0*/  F2FP.SATFINITE.E4M3.F32.PACK_AB_MERGE_C R11, RZ, R11, RZ ;  /* 0x0000000bff0b723e */ /* 0x000fe200048070ff */
[----:B------:R-:W-:Y:S01]  /*e6c0*/  @!P2 STG.E.U8 desc[UR56][R26.64+0xb1], R19 ;  /* 0x0000b1131a00a986 */ /* 0x000fe2000c101138 */
[----:B------:R-:W-:Y:S02]  /*e6d0*/  ISETP.GE.AND P2, PT, R36, 0xc1, PT ;  /* 0x000000c12400780c */ /* 0x000fe40003f46270 */
[----:B-1----:R-:W-:Y:S01]  /*e6e0*/  F2FP.SATFINITE.E4M3.F32.PACK_AB_MERGE_C R17, RZ, R14, RZ ;  /* 0x0000000eff11723e */ /* 0x002fe200048070ff */
[----:B------:R-:W-:Y:S01]  /*e6f0*/  @!P4 STG.E.U8 desc[UR56][R24.64+0xb8], R15 ;  /* 0x0000b80f1800c986 */ /* 0x000fe2000c101138 */
[C---:B------:R-:W-:Y:S02]  /*e700*/  ISETP.LT.OR P4, PT, R35.reuse, 0x1, !P2 ;  /* 0x000000012300780c */ /* 0x040fe40005781670 */
[----:B------:R-:W-:Y:S01]  /*e710*/  ISETP.LT.OR P2, PT, R35, 0x9, !P2 ;  /* 0x000000092300780c */ /* 0x000fe20005741670 */
[----:B------:R-:W-:Y:S01]  /*e720*/  @!P5 STG.E.U8 desc[UR56][R24.64+0xb9], R17 ;  /* 0x0000b9111800d986 */ /* 0x000fe2000c101138 */
[----:B------:R-:W-:-:S02]  /*e730*/  F2FP.SATFINITE.E4M3.F32.PACK_AB_MERGE_C R9, RZ, R9, RZ ;  /* 0x00000009ff09723e */ /* 0x000fc400048070ff */
[----:B------:R-:W-:Y:S01]  /*e740*/  F2FP.SATFINITE.E4M3.F32.PACK_AB_MERGE_C R7, RZ, R7, RZ ;  /* 0x00000007ff07723e */ /* 0x000fe200048070ff */
[----:B------:R0:W-:Y:S01]  /*e750*/  @!P1 STG.E.U8 desc[UR56][R26.64+0xb8], R13 ;  /* 0x0000b80d1a009986 */ /* 0x0001e2000c101138 */
[C---:B------:R-:W-:Y:S02]  /*e760*/  ISETP.GE.AND P1, PT, R36.reuse, 0xc2, PT ;  /* 0x000000c22400780c */ /* 0x040fe40003f26270 */
[----:B------:R-:W-:Y:S01]  /*e770*/  F2FP.SATFINITE.E4M3.F32.PACK_AB_MERGE_C R5, RZ, R5, RZ ;  /* 0x00000005ff05723e */ /* 0x000fe200048070ff */
[----:B------:R-:W-:Y:S01]  /*e780*/  @!P0 STG.E.U8 desc[UR56][R26.64+0xb9], R21 ;  /* 0x0000b9151a008986 */ /* 0x000fe2000c101138 */
[C---:B------:R-:W-:Y:S02]  /*e790*/  ISETP.LT.OR P5, PT, R35.reuse, 0x1, !P1 ;  /* 0x000000012300780c */ /* 0x040fe40004fa1670 */
[----:B------:R-:W-:Y:S01]  /*e7a0*/  ISETP.GE.AND P0, PT, R36, 0xc9, PT ;  /* 0x000000c92400780c */ /* 0x000fe20003f06270 */
[----:B------:R1:W-:Y:S01]  /*e7b0*/  @!P4 STG.E.U8 desc[UR56][R24.64+0xc0], R11 ;  /* 0x0000c00b1800c986 */ /* 0x0003e2000c101138 */
[----:B------:R-:W-:-:S02]  /*e7c0*/  ISETP.LT.OR P1, PT, R35, 0x9, !P1 ;  /* 0x000000092300780c */ /* 0x000fc40004f21670 */
[C---:B------:R-:W-:Y:S02]  /*e7d0*/  ISETP.LT.OR P6, PT, R35.reuse, 0x1, !P0 ;  /* 0x000000012300780c */ /* 0x040fe400047c1670 */
[----:B0-----:R-:W-:Y:S02]  /*e7e0*/  F2FP.SATFINITE.E4M3.F32.PACK_AB_MERGE_C R13, RZ, R10, RZ ;  /* 0x0000000aff0d723e */ /* 0x001fe400048070ff */
[----:B------:R-:W-:Y:S02]  /*e7f0*/  ISETP.GE.AND P4, PT, R36, 0xca, PT ;  /* 0x000000ca2400780c */ /* 0x000fe40003f86270 */
[----:B------:R-:W-:Y:S01]  /*e800*/  F2FP.SATFINITE.E4M3.F32.PACK_AB_MERGE_C R15, RZ, R8, RZ ;  /* 0x00000008ff0f723e */ /* 0x000fe200048070ff */
[----:B------:R0:W-:Y:S01]  /*e810*/  @!P5 STG.E.U8 desc[UR56][R24.64+0xc1], R13 ;  /* 0x0000c10d1800d986 */ /* 0x0001e2000c101138 */
[C---:B------:R-:W-:Y:S02]  /*e820*/  ISETP.LT.OR P0, PT, R35.reuse, 0x9, !P0 ;  /* 0x000000092300780c */ /* 0x040fe40004701670 */
[C---:B------:R-:W-:Y:S01]  /*e830*/  ISETP.LT.OR P5, PT, R35.reuse, 0x9, !P4 ;  /* 0x000000092300780c */ /* 0x040fe200067a1670 */
[----:B------:R2:W-:Y:S01]  /*e840*/  @!P2 STG.E.U8 desc[UR56][R26.64+0xc0], R9 ;  /* 0x0000c0091a00a986 */ /* 0x0005e2000c101138 */
[----:B------:R-:W-:-:S02]  /*e850*/  ISETP.LT.OR P2, PT, R35, 0x1, !P4 ;  /* 0x000000012300780c */ /* 0x000fc40006741670 */
[----:B-1----:R-:W-:Y:S01]  /*e860*/  F2FP.SATFINITE.E4M3.F32.PACK_AB_MERGE_C R11, RZ, R6, RZ ;  /* 0x00000006ff0b723e */ /* 0x002fe200048070ff */
[----:B------:R-:W-:Y:S01]  /*e870*/  @!P1 STG.E.U8 desc[UR56][R26.64+0xc1], R15 ;  /* 0x0000c10f1a009986 */ /* 0x000fe2000c101138 */
[C---:B------:R-:W-:Y:S02]  /*e880*/  ISETP.GE.AND P1, PT, R36.reuse, 0xd1, PT ;  /* 0x000000d12400780c */ /* 0x040fe40003f26270 */
[----:B------:R-:W-:Y:S01]  /*e890*/  ISETP.GE.AND P4, PT, R36, 0xd2, PT ;  /* 0x000000d22400780c */ /* 0x000fe20003f86270 */
[----:B------:R1:W-:Y:S01]  /*e8a0*/  @!P6 STG.E.U8 desc[UR56][R24.64+0xc8], R7 ;  /* 0x0000c8071800e986 */ /* 0x0003e2000c101138 */
[----:B------:R-:W-:Y:S02]  /*e8b0*/  ISETP.LT.OR P6, PT, R35, 0x1, !P1 ;  /* 0x000000012300780c */ /* 0x000fe40004fc1670 */
[----:B0-----:R-:W-:Y:S01]  /*e8c0*/  F2FP.SATFINITE.E4M3.F32.PACK_AB_MERGE_C R13, RZ, R2, RZ ;  /* 0x00000002ff0d723e */ /* 0x001fe200048070ff */
[----:B---3--:R-:W-:Y:S01]  /*e8d0*/  FMUL R2, R225, UR4 ;  /* 0x00000004e1027c20 */ /* 0x008fe20008400000 */
[----:B--2---:R-:W-:Y:S01]  /*e8e0*/  F2FP.SATFINITE.E4M3.F32.PACK_AB_MERGE_C R9, RZ, R3, RZ ;  /* 0x00000003ff09723e */ /* 0x004fe200048070ff */
[----:B------:R-:W-:Y:S01]  /*e8f0*/  @!P2 STG.E.U8 desc[UR56][R24.64+0xc9], R11 ;  /* 0x0000c90b1800a986 */ /* 0x000fe2000c101138 */
[----:B-1----:R-:W-:-:S03]  /*e900*/  F2FP.SATFINITE.E4M3.F32.PACK_AB_MERGE_C R7, RZ, R4, RZ ;  /* 0x00000004ff07723e */ /* 0x002fc600048070ff */
[----:B------:R0:W-:Y:S01]  /*e910*/  @!P0 STG.E.U8 desc[UR56][R26.64+0xc8], R5 ;  /* 0x0000c8051a008986 */ /* 0x0001e2000c101138 */
[----:B------:R-:W-:Y:S01]  /*e920*/  FMUL R3, R222, UR4 ;  /* 0x00000004de037c20 */ /* 0x000fe20008400000 */
[C---:B------:R-:W-:Y:S02]  /*e930*/  ISETP.LT.OR P2, PT, R35.reuse, 0x1, !P4 ;  /* 0x000000012300780c */ /* 0x040fe40006741670 */
[----:B------:R1:W-:Y:S01]  /*e940*/  @!P5 STG.E.U8 desc[UR56][R26.64+0xc9], R7 ;  /* 0x0000c9071a00d986 */ /* 0x0003e2000c101138 */
[C---:B------:R-:W-:Y:S02]  /*e950*/  ISETP.LT.OR P5, PT, R35.reuse, 0x9, !P4 ;  /* 0x000000092300780c */ /* 0x040fe400067a1670 */
[----:B------:R-:W-:Y:S01]  /*e960*/  ISETP.LT.OR P1, PT, R35, 0x9, !P1 ;  /* 0x000000092300780c */ /* 0x000fe20004f21670 */
[----:B------:R2:W-:Y:S01]  /*e970*/  @!P6 STG.E.U8 desc[UR56][R24.64+0xd0], R9 ;  /* 0x0000d0091800e986 */ /* 0x0005e2000c101138 */
[----:B------:R-:W-:Y:S02]  /*e980*/  ISETP.GE.AND P0, PT, R36, 0xd9, PT ;  /* 0x000000d92400780c */ /* 0x000fe40003f06270 */
[----:B0-----:R-:W-:Y:S01]  /*e990*/  F2FP.SATFINITE.E4M3.F32.PACK_AB_MERGE_C R5, RZ, R0, RZ ;  /* 0x00000000ff05723e */ /* 0x001fe200048070ff */
[----:B----4-:R-:W-:Y:S01]  /*e9a0*/  FMUL R0, R224, UR4 ;  /* 0x00000004e0007c20 */ /* 0x010fe20008400000 */
[----:B------:R-:W3:Y:S01]  /*e9b0*/  LDL.LU R225, [R1+0x20] ;  /* 0x0000200001e17983 */ /* 0x000ee20000300800 */
[----:B-1----:R-:W-:-:S03]  /*e9c0*/  F2FP.SATFINITE.E4M3.F32.PACK_AB_MERGE_C R7, RZ, R2, RZ ;  /* 0x00000002ff07723e */ /* 0x002fc600048070ff */
[----:B------:R-:W4:Y:S01]  /*e9d0*/  LDL.LU R222, [R1+0x28] ;  /* 0x0000280001de7983 */ /* 0x000f220000300800 */
[----:B--2---:R-:W-:Y:S01]  /*e9e0*/  F2FP.SATFINITE.E4M3.F32.PACK_AB_MERGE_C R9, RZ, R0, RZ ;  /* 0x00000000ff09723e */ /* 0x004fe200048070ff */
[----:B------:R-:W-:Y:S02]  /*e9f0*/  FMUL R0, R227, UR4 ;  /* 0x00000004e3007c20 */ /* 0x000fe40008400000 */
[----:B------:R-:W2:Y:S01]  /*ea00*/  LDL.LU R224, [R1+0x24] ;  /* 0x0000240001e07983 */ /* 0x000ea20000300800 */
[----:B------:R-:W-:-:S03]  /*ea10*/  FMUL R2, R226, UR4 ;  /* 0x00000004e2027c20 */ /* 0x000fc60008400000 */
[----:B------:R-:W2:Y:S04]  /*ea20*/  LDL.LU R227, [R1+0x2c] ;  /* 0x00002c0001e37983 */ /* 0x000ea80000300800 */
[----:B------:R-:W2:Y:S01]  /*ea30*/  LDL.LU R226, [R1+0x30] ;  /* 0x0000300001e27983 */ /* 0x000ea20000300800 */
[----:B------:R-:W-:-:S03]  /*ea40*/  ISETP.GE.AND P4, PT, R36, 0xda, PT ;  /* 0x000000da2400780c */ /* 0x000fc60003f86270 */
[----:B------:R-:W-:Y:S01]  /*ea50*/  @!P2 STG.E.U8 desc[UR56][R24.64+0xd1], R13 ;  /* 0x0000d10d1800a986 */ /* 0x000fe2000c101138 */
[C---:B------:R-:W-:Y:S02]  /*ea60*/  ISETP.LT.OR P2, PT, R35.reuse, 0x1, !P4 ;  /* 0x000000012300780c */ /* 0x040fe40006741670 */
[C---:B------:R-:W-:Y:S01]  /*ea70*/  ISETP.LT.OR P6, PT, R35.reuse, 0x1, !P0 ;  /* 0x000000012300780c */ /* 0x040fe200047c1670 */
[----:B------:R0:W-:Y:S01]  /*ea80*/  @!P1 STG.E.U8 desc[UR56][R26.64+0xd0], R5 ;  /* 0x0000d0051a009986 */ /* 0x0001e2000c101138 */
[----:B------:R-:W-:Y:S02]  /*ea90*/  F2FP.SATFINITE.E4M3.F32.PACK_AB_MERGE_C R3, RZ, R3, RZ ;  /* 0x00000003ff03723e */ /* 0x000fe400048070ff */
[C---:B------:R-:W-:Y:S01]  /*eaa0*/  ISETP.LT.OR P0, PT, R35.reuse, 0x9, !P0 ;  /* 0x000000092300780c */ /* 0x040fe20004701670 */
[----:B------:R1:W-:Y:S01]  /*eab0*/  @!P5 STG.E.U8 desc[UR56][R26.64+0xd1], R7 ;  /* 0x0000d1071a00d986 */ /* 0x0003e2000c101138 */
[----:B------:R-:W-:Y:S02]  /*eac0*/  ISETP.LT.OR P1, PT, R35, 0x9, !P4 ;  /* 0x000000092300780c */ /* 0x000fe40006721670 */
[----:B------:R-:W-:-:S03]  /*ead0*/  ISETP.GE.AND P4, PT, R36, 0xe2, PT ;  /* 0x000000e22400780c */ /* 0x000fc60003f86270 */
[----:B------:R1:W-:Y:S01]  /*eae0*/  @!P2 STG.E.U8 desc[UR56][R24.64+0xd9], R9 ;  /* 0x0000d9091800a986 */ /* 0x0003e2000c101138 */
[----:B------:R-:W-:-:S03]  /*eaf0*/  ISETP.GE.AND P2, PT, R36, 0xe1, PT ;  /* 0x000000e12400780c */ /* 0x000fc60003f46270 */
[----:B------:R4:W-:Y:S01]  /*eb00*/  @!P6 STG.E.U8 desc[UR56][R24.64+0xd8], R3 ;  /* 0x0000d8031800e986 */ /* 0x0009e2000c101138 */
[C---:B------:R-:W-:Y:S02]  /*eb10*/  ISETP.LT.OR P5, PT, R35.reuse, 0x1, !P2 ;  /* 0x000000012300780c */ /* 0x040fe400057a1670 */
[----:B------:R-:W-:Y:S02]  /*eb20*/  ISETP.LT.OR P6, PT, R35, 0x1, !P4 ;  /* 0x000000012300780c */ /* 0x000fe400067c1670 */
[----:B0-----:R-:W-:Y:S02]  /*eb30*/  F2FP.SATFINITE.E4M3.F32.PACK_AB_MERGE_C R5, RZ, R0, RZ ;  /* 0x00000000ff05723e */ /* 0x001fe400048070ff */
[----:B-1----:R-:W-:-:S03]  /*eb40*/  F2FP.SATFINITE.E4M3.F32.PACK_AB_MERGE_C R7, RZ, R2, RZ ;  /* 0x00000002ff07723e */ /* 0x002fc600048070ff */
[----:B------:R-:W-:Y:S01]  /*eb50*/  @!P0 STG.E.U8 desc[UR56][R26.64+0xd8], R5 ;  /* 0x0000d8051a008986 */ /* 0x000fe2000c101138 */
[C---:B------:R-:W-:Y:S02]  /*eb60*/  ISETP.LT.OR P0, PT, R35.reuse, 0x9, !P2 ;  /* 0x000000092300780c */ /* 0x040fe40005701670 */
[C---:B------:R-:W-:Y:S01]  /*eb70*/  ISETP.GE.AND P2, PT, R36.reuse, 0xe9, PT ;  /* 0x000000e92400780c */ /* 0x040fe20003f46270 */
[----:B------:R0:W-:Y:S01]  /*eb80*/  @!P1 STG.E.U8 desc[UR56][R26.64+0xd9], R7 ;  /* 0x0000d9071a009986 */ /* 0x0001e2000c101138 */
[----:B------:R-:W-:Y:S02]  /*eb90*/  ISETP.GE.AND P1, PT, R36, 0xea, PT ;  /* 0x000000ea2400780c */ /* 0x000fe40003f26270 */
[----:B------:R-:W-:Y:S01]  /*eba0*/  ISETP.LT.OR P4, PT, R35, 0x9, !P4 ;  /* 0x000000092300780c */ /* 0x000fe20006781670 */
[----:B------:R-:W-:-:S05]  /*ebb0*/  FMUL R0, R218, UR4 ;  /* 0x00000004da007c20 */ /* 0x000fca0008400000 */
[----:B------:R-:W-:-:S05]  /*ebc0*/  F2FP.SATFINITE.E4M3.F32.PACK_AB_MERGE_C R9, RZ, R0, RZ ;  /* 0x00000000ff09723e */ /* 0x000fca00048070ff */
[----:B------:R1:W-:Y:S01]  /*ebd0*/  @!P5 STG.E.U8 desc[UR56][R24.64+0xe0], R9 ;  /* 0x0000e0091800d986 */ /* 0x0003e2000c101138 */
[----:B------:R-:W-:-:S05]  /*ebe0*/  FMUL R2, R220, UR4 ;  /* 0x00000004dc027c20 */ /* 0x000fca0008400000 */
[----:B------:R-:W-:Y:S02]  /*ebf0*/  F2FP.SATFINITE.E4M3.F32.PACK_AB_MERGE_C R11, RZ, R2, RZ ;  /* 0x00000002ff0b723e */ /* 0x000fe400048070ff */
[----:B------:R-:W-:-:S03]  /*ec00*/  ISETP.LT.OR P5, PT, R35, 0x1, !P2 ;  /* 0x000000012300780c */ /* 0x000fc600057a1670 */
[----:B------:R1:W-:Y:S01]  /*ec10*/  @!P6 STG.E.U8 desc[UR56][R24.64+0xe1], R11 ;  /* 0x0000e10b1800e986 */ /* 0x0003e2000c101138 */
[C---:B------:R-:W-:Y:S02]  /*ec20*/  ISETP.LT.OR P6, PT, R35.reuse, 0x1, !P1 ;  /* 0x000000012300780c */ /* 0x040fe40004fc1670 */
[C---:B------:R-:W-:Y:S02]  /*ec30*/  ISETP.LT.OR P2, PT, R35.reuse, 0x9, !P2 ;  /* 0x000000092300780c */ /* 0x040fe40005741670 */
[----:B------:R-:W-:Y:S01]  /*ec40*/  ISETP.LT.OR P1, PT, R35, 0x9, !P1 ;  /* 0x000000092300780c */ /* 0x000fe20004f21670 */
[----:B------:R-:W-:-:S05]  /*ec50*/  FMUL R0, R223, UR4 ;  /* 0x00000004df007c20 */ /* 0x000fca0008400000 */
[----:B------:R-:W-:-:S05]  /*ec60*/  F2FP.SATFINITE.E4M3.F32.PACK_AB_MERGE_C R13, RZ, R0, RZ ;  /* 0x00000000ff0d723e */ /* 0x000fca00048070ff */
[----:B------:R0:W-:Y:S01]  /*ec70*/  @!P0 STG.E.U8 desc[UR56][R26.64+0xe0], R13 ;  /* 0x0000e00d1a008986 */ /* 0x0001e2000c101138 */
[----:B---3--:R-:W-:Y:S01]  /*ec80*/  FMUL R0, R225, UR4 ;  /* 0x00000004e1007c20 */ /* 0x008fe20008400000 */
[----:B----4-:R-:W-:Y:S01]  /*ec90*/  FMUL R3, R222, UR4 ;  /* 0x00000004de037c20 */ /* 0x010fe20008400000 */
[----:B--2---:R-:W-:-:S03]  /*eca0*/  FMUL R2, R224, UR4 ;  /* 0x00000004e0027c20 */ /* 0x004fc60008400000 */
[----:B0-----:R-:W-:Y:S01]  /*ecb0*/  F2FP.SATFINITE.E4M3.F32.PACK_AB_MERGE_C R7, RZ, R0, RZ ;  /* 0x00000000ff07723e */ /* 0x001fe200048070ff */
[----:B------:R-:W-:Y:S01]  /*ecc0*/  FMUL R4, R227, UR4 ;  /* 0x00000004e3047c20 */ /* 0x000fe20008400000 */
[----:B-1----:R-:W-:Y:S01]  /*ecd0*/  F2FP.SATFINITE.E4M3.F32.PACK_AB_MERGE_C R9, RZ, R3, RZ ;  /* 0x00000003ff09723e */ /* 0x002fe200048070ff */
[----:B------:R-:W-:Y:S01]  /*ece0*/  FMUL R5, R226, UR4 ;  /* 0x00000004e2057c20 */ /* 0x000fe20008400000 */
[----:B------:R-:W-:Y:S02]  /*ecf0*/  F2FP.SATFINITE.E4M3.F32.PACK_AB_MERGE_C R3, RZ, R2, RZ ;  /* 0x00000002ff03723e */ /* 0x000fe400048070ff */
[----:B------:R-:W-:Y:S02]  /*ed00*/  F2FP.SATFINITE.E4M3.F32.PACK_AB_MERGE_C R11, RZ, R4, RZ ;  /* 0x00000004ff0b723e */ /* 0x000fe400048070ff */
[----:B------:R-:W-:Y:S01]  /*ed10*/  F2FP.SATFINITE.E4M3.F32.PACK_AB_MERGE_C R5, RZ, R5, RZ ;  /* 0x00000005ff05723e */ /* 0x000fe200048070ff */
[----:B------:R0:W-:Y:S04]  /*ed20*/  @!P4 STG.E.U8 desc[UR56][R26.64+0xe1], R7 ;  /* 0x0000e1071a00c986 */ /* 0x0001e8000c101138 */
[----:B------:R0:W-:Y:S04]  /*ed30*/  @!P6 STG.E.U8 desc[UR56][R24.64+0xe9], R9 ;  /* 0x0000e9091800e986 */ /* 0x0001e8000c101138 */
[----:B------:R0:W-:Y:S04]  /*ed40*/  @!P5 STG.E.U8 desc[UR56][R24.64+0xe8], R3 ;  /* 0x0000e8031800d986 */ /* 0x0001e8000c101138 */
[----:B------:R0:W-:Y:S04]  /*ed50*/  @!P2 STG.E.U8 desc[UR56][R26.64+0xe8], R11 ;  /* 0x0000e80b1a00a986 */ /* 0x0001e8000c101138 */
[----:B------:R0:W-:Y:S02]  /*ed60*/  @!P1 STG.E.U8 desc[UR56][R26.64+0xe9], R5 ;  /* 0x0000e9051a009986 */ /* 0x0001e4000c101138 */
.L_x_280:
[----:B------:R-:W-:Y:S05]  /*ed70*/  BSYNC B0 ;  /* 0x0000000000007941 */ /* 0x000fea0003800000 */
.L_x_38:
[----:B0----5:R-:W2:Y:S04]  /*ed80*/  LDL.LU R3, [R1+0x4c] ;  /* 0x00004c0001037983 */ /* 0x021ea80000300800 */
[----:B------:R-:W2:Y:S01]  /*ed90*/  LDL.LU R2, [R1+0x50] ;  /* 0x0000500001027983 */ /* 0x000ea20000300800 */
[----:B------:R-:W-:Y:S01]  /*eda0*/  ULDC UR6, c[0x0][0xc] ;  /* 0x0000030000067ab9 */ /* 0x000fe20000000800 */
[----:B------:R-:W-:Y:S01]  /*edb0*/  ULDC UR7, c[0x0][0x10] ;  /* 0x0000040000077ab9 */ /* 0x000fe20000000800 */
[----:B------:R-:W2:Y:S01]  /*edc0*/  LDC R5, c[0x0][0x14] ;  /* 0x00000500ff057b82 */ /* 0x000ea20000000800 */
[----:B------:R-:W-:Y:S01]  /*edd0*/  UIMAD.WIDE.U32 UR6, UR6, UR7, URZ ;  /* 0x00000007060672a5 */ /* 0x000fe2000f8e003f */
[----:B------:R-:W-:-:S05]  /*ede0*/  PRMT R0, RZ, 0x7610, R0 ;  /* 0x00007610ff007816 */ /* 0x000fca0000000000 */
[----:B--2---:R-:W-:-:S04]  /*edf0*/  IMAD.WIDE.U32 R2, R5, UR6, R2 ;  /* 0x0000000605027c25 */ /* 0x004fc8000f8e0002 */
[----:B------:R-:W-:Y:S01]  /*ee00*/  IMAD R5, R5, UR7, RZ ;  /* 0x0000000705057c24 */ /* 0x000fe2000f8e02ff */
[----:B------:R-:W-:Y:S01]  /*ee10*/  ULDC.64 UR6, c[0x0][0x650] ;  /* 0x0001940000067ab9 */ /* 0x000fe20000000a00 */
[----:B------:R-:W-:Y:S01]  /*ee20*/  IMAD.MOV.U32 R19, RZ, RZ, R2 ;  /* 0x000000ffff137224 */ /* 0x000fe200078e0002 */
[----:B------:R-:W-:Y:S01]  /*ee30*/  ISETP.GE.U32.AND P0, PT, R2, UR6, PT ;  /* 0x0000000602007c0c */ /* 0x000fe2000bf06070 */
[----:B------:R-:W-:Y:S01]  /*ee40*/  IMAD.IADD R22, R3, 0x1, R5 ;  /* 0x0000000103167824 */ /* 0x000fe200078e0205 */
[----:B------:R-:W-:Y:S01]  /*ee50*/  UMOV UR6, 0xffffffff ;  /* 0xffffffff00067882 */ /* 0x000fe20000000000 */
[----:B------:R-:W-:Y:S02]  /*ee60*/  IMAD.MOV.U32 R3, RZ, RZ, -0x1 ;  /* 0xffffffffff037424 */ /* 0x000fe400078e00ff */
[----:B------:R-:W-:Y:S01]  /*ee70*/  IMAD.U32 R2, RZ, RZ, UR6 ;  /* 0x00000006ff027e24 */ /* 0x000fe2000f8e00ff */
[----:B------:R0:W-:Y:S01]  /*ee80*/  STL [R1+0x4c], R22 ;  /* 0x00004c1601007387 */ /* 0x0001e20000100800 */
[----:B------:R-:W-:-:S03]  /*ee90*/  ISETP.GE.U32.AND.EX P0, PT, R22, UR7, PT, P0 ;  /* 0x0000000716007c0c */ /* 0x000fc6000bf06100 */
[----:B------:R0:W-:Y:S04]  /*eea0*/  STL [R1+0x60], R3 ;  /* 0x0000600301007387 */ /* 0x0001e80000100800 */
[----:B------:R0:W-:Y:S04]  /*eeb0*/  STL [R1+0x50], R19 ;  /* 0x0000501301007387 */ /* 0x0001e80000100800 */
[----:B------:R0:W-:Y:S02]  /*eec0*/  STL [R1+0x58], R2 ;  /* 0x0000580201007387 */ /* 0x0001e40000100800 */
[----:B------:R-:W-:Y:S05]  /*eed0*/  @P0 BRA `(.L_x_281) ;  /* 0x0000000400740947 */ /* 0x000fea0003800000 */
[----:B------:R-:W2:Y:S01]  /*eee0*/  S2R R14, SR_CTAID.X ;  /* 0x00000000000e7919 */ /* 0x000ea20000002500 */
[----:B------:R-:W5:Y:S01]  /*eef0*/  LDC.64 R8, c[0x0][0x628] ;  /* 0x00018a00ff087b82 */ /* 0x000f620000000a00 */
[----:B------:R-:W-:Y:S01]  /*ef00*/  ULDC UR6, c[0x0][0x150] ;  /* 0x0000540000067ab9 */ /* 0x000fe20000000800 */
[----:B------:R-:W-:Y:S01]  /*ef10*/  IMAD.MOV.U32 R6, RZ, RZ, R19 ;  /* 0x000000ffff067224 */ /* 0x000fe200078e0013 */
[----:B------:R-:W0:Y:S01]  /*ef20*/  S2R R16, SR_CTAID.Y ;  /* 0x0000000000107919 */ /* 0x000e220000002600 */
[----:B------:R-:W-:-:S04]  /*ef30*/  IMAD.MOV.U32 R7, RZ, RZ, R22 ;  /* 0x000000ffff077224 */ /* 0x000fc800078e0016 */
[----:B------:R-:W0:Y:S08]  /*ef40*/  LDC R17, c[0x0][0x144] ;  /* 0x00005100ff117b82 */ /* 0x000e300000000800 */
[----:B------:R-:W0:Y:S08]  /*ef50*/  LDC R10, c[0x0][0x630] ;  /* 0x00018c00ff0a7b82 */ /* 0x000e300000000800 */
[----:B------:R-:W0:Y:S01]  /*ef60*/  LDC.64 R12, c[0x0][0x620] ;  /* 0x00018800ff0c7b82 */ /* 0x000e220000000a00 */
[----:B-----5:R-:W-:-:S04]  /*ef70*/  ISETP.NE.U32.AND P0, PT, R8, RZ, PT ;  /* 0x000000ff0800720c */ /* 0x020fc80003f05070 */
[----:B------:R-:W-:Y:S02]  /*ef80*/  ISETP.NE.AND.EX P0, PT, R9, RZ, PT, P0 ;  /* 0x000000ff0900720c */ /* 0x000fe40003f05300 */
[----:B--2---:R-:W-:-:S05]  /*ef90*/  I2FP.F32.U32 R0, R14 ;  /* 0x0000000e00007245 */ /* 0x004fca0000201000 */
[----:B------:R-:W-:-:S04]  /*efa0*/  FMUL R0, R0, UR6 ;  /* 0x0000000600007c20 */ /* 0x000fc80008400000 */
[----:B------:R2:W0:Y:S02]  /*efb0*/  F2I.U32.TRUNC.NTZ R15, R0 ;  /* 0x00000000000f7305 */ /* 0x000424000020f000 */
[----:B------:R-:W-:Y:S05]  /*efc0*/  @!P0 BRA `(.L_x_282) ;  /* 0x0000000000288947 */ /* 0x000fea0003800000 */
[----:B--2---:R-:W2:Y:S02]  /*efd0*/  LDC R0, c[0x0][0x634] ;  /* 0x00018d00ff007b82 */ /* 0x004ea40000000800 */
[----:B--2---:R-:W-:-:S05]  /*efe0*/  IADD3 R7, P0, R19, R0, RZ ;  /* 0x0000000013077210 */ /* 0x004fca0007f1e0ff */
[----:B------:R-:W-:-:S04]  /*eff0*/  IMAD.X R11, RZ, RZ, R22, P0 ;  /* 0x000000ffff0b7224 */ /* 0x000fc800000e0616 */
[----:B0-----:R-:W-:-:S04]  /*f000*/  IMAD.WIDE.U32 R2, R11, R8, RZ ;  /* 0x000000080b027225 */ /* 0x001fc800078e00ff */
[----:B------:R-:W-:-:S04]  /*f010*/  IMAD.WIDE.U32 R4, P0, R7, R9, R2 ;  /* 0x0000000907047225 */ /* 0x000fc80007800002 */
[----:B------:R-:W-:-:S04]  /*f020*/  IMAD.WIDE.U32 R2, R7, R8, RZ ;  /* 0x0000000807027225 */ /* 0x000fc800078e00ff */
[----:B------:R-:W-:Y:S01]  /*f030*/  IMAD.X R7, RZ, RZ, RZ, P0 ;  /* 0x000000ffff077224 */ /* 0x000fe200000e06ff */
[----:B------:R-:W-:Y:S01]  /*f040*/  IADD3 RZ, P0, R3, R4, RZ ;  /* 0x0000000403ff7210 */ /* 0x000fe20007f1e0ff */
[----:B------:R-:W-:-:S04]  /*f050*/  IMAD.MOV.U32 R6, RZ, RZ, R5 ;  /* 0x000000ffff067224 */ /* 0x000fc800078e0005 */
[----:B------:R-:W-:-:S08]  /*f060*/  IMAD.WIDE.U32.X R6, R11, R9, R6, P0 ;  /* 0x000000090b067225 */ /* 0x000fd000000e0406 */
.L_x_282:
[-CC-:B01----:R-:W-:Y:S01]  /*f070*/  SHF.R.U64 R24, R6, R10.reuse, R7.reuse ;  /* 0x0000000a06187219 */ /* 0x183fe20000001207 */
[----:B------:R-:W0:Y:S01]  /*f080*/  LDC.64 R20, c[0x0][0x640] ;  /* 0x00019000ff147b82 */ /* 0x000e220000000a00 */
[----:B--2---:R-:W-:Y:S01]  /*f090*/  SHF.R.U32.HI R0, RZ, R10, R7 ;  /* 0x0000000aff007219 */ /* 0x004fe20000011607 */
[----:B------:R-:W-:Y:S01]  /*f0a0*/  IMAD.MOV.U32 R2, RZ, RZ, R19 ;  /* 0x000000ffff027224 */ /* 0x000fe200078e0013 */
[----:B------:R-:W-:Y:S01]  /*f0b0*/  IADD3 R5, P0, RZ, -R24, RZ ;  /* 0x80000018ff057210 */ /* 0x000fe20007f1e0ff */
[----:B------:R-:W-:Y:S01]  /*f0c0*/  IMAD.MOV R15, RZ, RZ, -R15 ;  /* 0x000000ffff0f7224 */ /* 0x000fe200078e0a0f */
[----:B------:R-:W-:Y:S01]  /*f0d0*/  ULDC UR6, c[0x0][0x154] ;  /* 0x0000550000067ab9 */ /* 0x000fe20000000800 */
[----:B------:R-:W-:Y:S02]  /*f0e0*/  IMAD.MOV.U32 R7, RZ, RZ, 0x1 ;  /* 0x00000001ff077424 */ /* 0x000fe400078e00ff */
[----:B------:R-:W1:Y:S01]  /*f0f0*/  LDC R4, c[0x0][0x618] ;  /* 0x00018600ff047b82 */ /* 0x000e620000000800 */
[----:B------:R-:W-:-:S02]  /*f100*/  IMAD.X R3, RZ, RZ, ~R0, P0 ;  /* 0x000000ffff037224 */ /* 0x000fc400000e0e00 */
[----:B------:R-:W-:Y:S02]  /*f110*/  IMAD R15, R17, R15, R14 ;  /* 0x0000000f110f7224 */ /* 0x000fe400078e020e */
[-C--:B------:R-:W-:Y:S02]  /*f120*/  IMAD R0, R3, R12.reuse, RZ ;  /* 0x0000000c03007224 */ /* 0x080fe400078e02ff */
[----:B------:R-:W-:Y:S01]  /*f130*/  IMAD.MOV.U32 R3, RZ, RZ, R22 ;  /* 0x000000ffff037224 */ /* 0x000fe200078e0016 */
[----:B------:R-:W2:Y:S01]  /*f140*/  LDC R6, c[0x0][0x608] ;  /* 0x00018200ff067b82 */ /* 0x000ea20000000800 */
[----:B------:R-:W-:-:S04]  /*f150*/  IMAD.WIDE.U32 R2, R5, R12, R2 ;  /* 0x0000000c05027225 */ /* 0x000fc800078e0002 */
[----:B------:R-:W-:-:S03]  /*f160*/  IMAD R5, R5, R13, R0 ;  /* 0x0000000d05057224 */ /* 0x000fc600078e0200 */
[----:B------:R-:W5:Y:S01]  /*f170*/  LDC R18, c[0x0][0x658] ;  /* 0x00019600ff127b82 */ /* 0x000f620000000800 */
[----:B------:R-:W-:Y:S01]  /*f180*/  I2FP.F32.U32 R0, R16 ;  /* 0x0000001000007245 */ /* 0x000fe20000201000 */
[----:B------:R-:W-:Y:S01]  /*f190*/  IMAD.IADD R3, R3, 0x1, R5 ;  /* 0x0000000103037824 */ /* 0x000fe200078e0205 */
[----:B0-----:R-:W-:Y:S01]  /*f1a0*/  ISETP.NE.U32.AND P0, PT, R20, RZ, PT ;  /* 0x000000ff1400720c */ /* 0x001fe20003f05070 */
[----:B------:R-:W-:Y:S02]  /*f1b0*/  IMAD.MOV.U32 R5, RZ, RZ, -0x1 ;  /* 0xffffffffff057424 */ /* 0x000fe400078e00ff */
[----:B------:R-:W-:Y:S02]  /*f1c0*/  FMUL R0, R0, UR6 ;  /* 0x0000000600007c20 */ /* 0x000fe40008400000 */
[----:B------:R-:W0:Y:S01]  /*f1d0*/  LDC R13, c[0x0][0x148] ;  /* 0x00005200ff0d7b82 */ /* 0x000e220000000800 */
[----:B-1----:R-:W-:Y:S01]  /*f1e0*/  SHF.R.U64 R10, R2, R4, R3 ;  /* 0x00000004020a7219 */ /* 0x002fe20000001203 */
[----:B------:R1:W0:Y:S01]  /*f1f0*/  F2I.U32.TRUNC.NTZ R12, R0 ;  /* 0x00000000000c7305 */ /* 0x000222000020f000 */
[----:B------:R-:W-:-:S02]  /*f200*/  ISETP.NE.AND.EX P0, PT, R21, RZ, PT, P0 ;  /* 0x000000ff1500720c */ /* 0x000fc40003f05300 */
[----:B------:R-:W-:-:S03]  /*f210*/  SHF.R.U32.HI R3, RZ, R4, R3 ;  /* 0x00000004ff037219 */ /* 0x000fc60000011603 */
[----:B------:R-:W0:Y:S01]  /*f220*/  LDC R14, c[0x0][0x600] ;  /* 0x00018000ff0e7b82 */ /* 0x000e220000000800 */
[-CC-:B--2---:R-:W-:Y:S02]  /*f230*/  SHF.R.U64 R8, R10, R6.reuse, R3.reuse ;  /* 0x000000060a087219 */ /* 0x184fe40000001203 */
[----:B------:R-:W-:-:S05]  /*f240*/  SHF.R.U32.HI R3, RZ, R6, R3 ;  /* 0x00000006ff037219 */ /* 0x000fca0000011603 */
[----:B------:R-:W2:Y:S01]  /*f250*/  LDC R19, c[0x0][0x648] ;  /* 0x00019200ff137b82 */ /* 0x000ea20000000800 */
[-CC-:B-----5:R-:W-:Y:S02]  /*f260*/  SHF.R.U64 R11, R8, R18.reuse, R3.reuse ;  /* 0x00000012080b7219 */ /* 0x1a0fe40000001203 */
[-C--:B------:R-:W-:Y:S02]  /*f270*/  SHF.L.U32 R5, R5, R18.reuse, RZ ;  /* 0x0000001205057219 */ /* 0x080fe400000006ff */
[-C--:B------:R-:W-:Y:S01]  /*f280*/  SHF.R.U32.HI R3, RZ, R18.reuse, R3 ;  /* 0x00000012ff037219 */ /* 0x080fe20000011603 */
[----:B------:R-:W-:Y:S01]  /*f290*/  IMAD.MOV.U32 R2, RZ, RZ, R11 ;  /* 0x000000ffff027224 */ /* 0x000fe200078e000b */
[----:B------:R-:W-:Y:S01]  /*f2a0*/  SHF.L.U32 R34, R7, R18, RZ ;  /* 0x0000001207227219 */ /* 0x000fe200000006ff */
[----:B------:R-:W0:Y:S01]  /*f2b0*/  LDC R22, c[0x0][0x638] ;  /* 0x00018e00ff167b82 */ /* 0x000e220000000800 */
[----:B------:R-:W-:-:S07]  /*f2c0*/  LOP3.LUT R17, RZ, R5, RZ, 0x33, !PT ;  /* 0x00000005ff117212 */ /* 0x000fce00078e33ff */
[----:B------:R-:W0:Y:S01]  /*f2d0*/  LDC R23, c[0x0][0x610] ;  /* 0x00018400ff177b82 */ /* 0x000e220000000800 */
[----:B-1----:R-:W-:Y:S05]  /*f2e0*/  @!P0 BRA `(.L_x_283) ;  /* 0x0000000000288947 */ /* 0x002fea0003800000 */
        /* <DEDUP_REMOVED lines=10> */
.L_x_283:
[----:B--2---:R-:W-:Y:S01]  /*f390*/  SHF.R.U64 R0, R2, R19, R3 ;  /* 0x0000001302007219 */ /* 0x004fe20000001203 */
[----:B0-----:R-:W-:Y:S01]  /*f3a0*/  VIADD R3, R14, 0xffffffff ;  /* 0xffffffff0e037836 */ /* 0x001fe20000000000 */
[----:B------:R-:W-:Y:S01]  /*f3b0*/  LOP3.LUT R5, R8, R17, RZ, 0xc0, !PT ;  /* 0x0000001108057212 */ /* 0x000fe200078ec0ff */
[----:B------:R-:W-:Y:S01]  /*f3c0*/  IMAD.MOV R12, RZ, RZ, -R12 ;  /* 0x000000ffff0c7224 */ /* 0x000fe200078e0a0c */
[----:B------:R-:W-:Y:S01]  /*f3d0*/  R2UR UR6, R24 ;  /* 0x00000000180672ca */ /* 0x000fe200000e0000 */
[----:B------:R-:W-:Y:S01]  /*f3e0*/  IMAD.MOV R2, RZ, RZ, -R0 ;  /* 0x000000ffff027224 */ /* 0x000fe200078e0a00 */
[----:B------:R-:W-:Y:S01]  /*f3f0*/  LOP3.LUT R3, R10, R3, RZ, 0xc0, !PT ;  /* 0x000000030a037212 */ /* 0x000fe200078ec0ff */
[----:B------:R-:W-:Y:S02]  /*f400*/  IMAD R34, R34, R0, R5 ;  /* 0x0000000022227224 */ /* 0x000fe400078e0205 */
[----:B------:R-:W-:Y:S02]  /*f410*/  @P3 IMAD R15, R13, R12, R16 ;  /* 0x0000000c0d0f3224 */ /* 0x000fe400078e0210 */
[----:B------:R-:W-:-:S02]  /*f420*/  IMAD R0, R2, R22, R11 ;  /* 0x0000001602007224 */ /* 0x000fc400078e020b */
[----:B------:R-:W-:Y:S02]  /*f430*/  IMAD R34, R34, R23, R15 ;  /* 0x0000001722227224 */ /* 0x000fe400078e020f */
[----:B------:R-:W-:Y:S02]  /*f440*/  IMAD R3, R0, R14, R3 ;  /* 0x0000000e00037224 */ /* 0x000fe400078e0203 */
[----:B------:R-:W-:Y:S02]  /*f450*/  IMAD.U32 R4, RZ, RZ, UR6 ;  /* 0x00000006ff047e24 */ /* 0x000fe4000f8e00ff */
[----:B------:R-:W-:Y:S01]  /*f460*/  IMAD.MOV.U32 R0, RZ, RZ, 0x1 ;  /* 0x00000001ff007424 */ /* 0x000fe200078e00ff */
[----:B------:R-:W-:Y:S02]  /*f470*/  SEL R2, R3, R34, !P3 ;  /* 0x0000002203027207 */ /* 0x000fe40005800000 */
[----:B------:R2:W-:Y:S01]  /*f480*/  STL [R1+0x58], R4 ;  /* 0x0000580401007387 */ /* 0x0005e20000100800 */
[----:B------:R-:W-:-:S03]  /*f490*/  SEL R34, R34, R3, !P3 ;  /* 0x0000000322227207 */ /* 0x000fc60005800000 */
[----:B------:R2:W-:Y:S04]  /*f4a0*/  STL [R1+0x60], R2 ;  /* 0x0000600201007387 */ /* 0x0005e80000100800 */
.L_x_281:
[----:B------:R0:W-:Y:S01]  /*f4b0*/  STL [R1+0x64], R34 ;  /* 0x0000642201007387 */ /* 0x0001e20000100800 */
[----:B------:R-:W-:-:S13]  /*f4c0*/  LOP3.LUT P0, RZ, R0, 0xff, RZ, 0xc0, !PT ;  /* 0x000000ff00ff7812 */ /* 0x000fda000780c0ff */
[----:B0-----:R-:W-:Y:S05]  /*f4d0*/  @P0 BRA `(.L_x_284) ;  /* 0xffffff1c00f80947 */ /* 0x001fea000383ffff */
[----:B------:R-:W-:Y:S05]  /*f4e0*/  EXIT ;  /* 0x000000000000794d */ /* 0x000fea0003800000 */
.L_x_8:
[----:B------:R-:W2:Y:S01]  /*f4f0*/  LDL R22, [R1+0x50] ;  /* 0x0000500001167983 */ /* 0x000ea20000100800 */
[----:B------:R-:W-:-:S03]  /*f500*/  ULDC.64 UR4, c[0x0][0x650] ;  /* 0x0001940000047ab9 */ /* 0x000fc60000000a00 */
[----:B0-----:R-:W3:Y:S01]  /*f510*/  LDL R23, [R1+0x4c] ;  /* 0x00004c0001177983 */ /* 0x001ee20000100800 */
[----:B------:R-:W-:Y:S01]  /*f520*/  PRMT R4, RZ, 0x7610, R4 ;  /* 0x00007610ff047816 */ /* 0x000fe20000000004 */
[----:B------:R-:W-:Y:S02]  /*f530*/  IMAD.MOV.U32 R5, RZ, RZ, -0x1 ;  /* 0xffffffffff057424 */ /* 0x000fe400078e00ff */
[----:B------:R-:W-:Y:S02]  /*f540*/  IMAD.MOV.U32 R7, RZ, RZ, -0x1 ;  /* 0xffffffffff077424 */ /* 0x000fe400078e00ff */
[----:B------:R-:W-:Y:S01]  /*f550*/  IMAD.MOV.U32 R6, RZ, RZ, -0x1 ;  /* 0xffffffffff067424 */ /* 0x000fe200078e00ff */
[----:B--2---:R-:W-:-:S04]  /*f560*/  ISETP.GE.U32.AND P0, PT, R22, UR4, PT ;  /* 0x0000000416007c0c */ /* 0x004fc8000bf06070 */
[----:B---3--:R-:W-:-:S13]  /*f570*/  ISETP.GE.U32.AND.EX P0, PT, R23, UR5, PT, P0 ;  /* 0x0000000517007c0c */ /* 0x008fda000bf06100 */
[----:B------:R-:W-:Y:S05]  /*f580*/  @P0 BRA `(.L_x_285) ;  /* 0x00000004002c0947 */ /* 0x000fea0003800000 */
[----:B------:R-:W0:Y:S01]  /*f590*/  LDC.64 R14, c[0x0][0x628] ;  /* 0x00018a00ff0e7b82 */ /* 0x000e220000000a00 */
[----:B------:R-:W-:Y:S02]  /*f5a0*/  IMAD.MOV.U32 R8, RZ, RZ, R22 ;  /* 0x000000ffff087224 */ /* 0x000fe400078e0016 */
[----:B------:R-:W-:-:S05]  /*f5b0*/  IMAD.MOV.U32 R9, RZ, RZ, R23 ;  /* 0x000000ffff097224 */ /* 0x000fca00078e0017 */
[----:B------:R-:W1:Y:S08]  /*f5c0*/  LDC R10, c[0x0][0x630] ;  /* 0x00018c00ff0a7b82 */ /* 0x000e700000000800 */
[----:B------:R-:W2:Y:S01]  /*f5d0*/  LDC.64 R16, c[0x0][0x620] ;  /* 0x00018800ff107b82 */ /* 0x000ea20000000a00 */
[----:B0-----:R-:W-:-:S04]  /*f5e0*/  ISETP.NE.U32.AND P0, PT, R14, RZ, PT ;  /* 0x000000ff0e00720c */ /* 0x001fc80003f05070 */
[----:B------:R-:W-:-:S13]  /*f5f0*/  ISETP.NE.AND.EX P0, PT, R15, RZ, PT, P0 ;  /* 0x000000ff0f00720c */ /* 0x000fda0003f05300 */
[----:B-12---:R-:W-:Y:S05]  /*f600*/  @!P0 BRA `(.L_x_286) ;  /* 0x0000000000288947 */ /* 0x006fea0003800000 */
[----:B------:R-:W0:Y:S02]  /*f610*/  LDC R4, c[0x0][0x634] ;  /* 0x00018d00ff047b82 */ /* 0x000e240000000800 */
[----:B0-----:R-:W-:-:S05]  /*f620*/  IADD3 R9, P0, R22, R4, RZ ;  /* 0x0000000416097210 */ /* 0x001fca0007f1e0ff */
        /* <DEDUP_REMOVED lines=8> */
.L_x_286:
[----:B------:R-:W0:Y:S01]  /*f6b0*/  LDC.64 R20, c[0x0][0x640] ;  /* 0x00019000ff147b82 */ /* 0x000e220000000a00 */
[-CC-:B------:R-:W-:Y:S02]  /*f6c0*/  SHF.R.U64 R14, R8, R10.reuse, R9.reuse ;  /* 0x0000000a080e7219 */ /* 0x180fe40000001209 */
[----:B------:R-:W-:Y:S02]  /*f6d0*/  SHF.R.U32.HI R4, RZ, R10, R9 ;  /* 0x0000000aff047219 */ /* 0x000fe40000011609 */
[----:B------:R-:W-:-:S03]  /*f6e0*/  IADD3 R7, P0, RZ, -R14, RZ ;  /* 0x8000000eff077210 */ /* 0x000fc60007f1e0ff */
[----:B------:R-:W1:Y:S02]  /*f6f0*/  LDC R8, c[0x0][0x618] ;  /* 0x00018600ff087b82 */ /* 0x000e640000000800 */
[----:B------:R-:W-:Y:S02]  /*f700*/  IMAD.X R5, RZ, RZ, ~R4, P0 ;  /* 0x000000ffff057224 */ /* 0x000fe400000e0e04 */
[----:B------:R-:W-:Y:S02]  /*f710*/  IMAD.MOV.U32 R4, RZ, RZ, R22 ;  /* 0x000000ffff047224 */ /* 0x000fe400078e0016 */
[-C--:B------:R-:W-:Y:S02]  /*f720*/  IMAD R6, R5, R16.reuse, RZ ;  /* 0x0000001005067224 */ /* 0x080fe400078e02ff */
[----:B------:R-:W2:Y:S01]  /*f730*/  LDC R18, c[0x0][0x608] ;  /* 0x00018200ff127b82 */ /* 0x000ea20000000800 */
[----:B------:R-:W-:Y:S02]  /*f740*/  IMAD.MOV.U32 R5, RZ, RZ, R23 ;  /* 0x000000ffff057224 */ /* 0x000fe400078e0017 */
[----:B------:R-:W-:-:S05]  /*f750*/  IMAD.WIDE.U32 R4, R7, R16, R4 ;  /* 0x0000001007047225 */ /* 0x000fca00078e0004 */
[----:B------:R-:W3:Y:S01]  /*f760*/  LDC R19, c[0x0][0x658] ;  /* 0x00019600ff137b82 */ /* 0x000ee20000000800 */
[----:B------:R-:W-:Y:S01]  /*f770*/  IMAD R7, R7, R17, R6 ;  /* 0x0000001107077224 */ /* 0x000fe200078e0206 */
[----:B0-----:R-:W-:Y:S01]  /*f780*/  ISETP.NE.U32.AND P0, PT, R20, RZ, PT ;  /* 0x000000ff1400720c */ /* 0x001fe20003f05070 */
[----:B------:R-:W-:Y:S02]  /*f790*/  IMAD.MOV.U32 R6, RZ, RZ, -0x1 ;  /* 0xffffffffff067424 */ /* 0x000fe400078e00ff */
[----:B------:R-:W-:Y:S01]  /*f7a0*/  IMAD.IADD R5, R5, 0x1, R7 ;  /* 0x0000000105057824 */ /* 0x000fe200078e0207 */
[----:B------:R-:W-:Y:S02]  /*f7b0*/  ISETP.NE.AND.EX P0, PT, R21, RZ, PT, P0 ;  /* 0x000000ff1500720c */ /* 0x000fe40003f05300 */
[----:B------:R-:W0:Y:S02]  /*f7c0*/  LDC R17, c[0x0][0x600] ;  /* 0x00018000ff117b82 */ /* 0x000e240000000800 */
[----:B-1----:R-:W-:-:S02]  /*f7d0*/  SHF.R.U64 R10, R4, R8, R5 ;  /* 0x00000008040a7219 */ /* 0x002fc40000001205 */
[----:B------:R-:W-:-:S04]  /*f7e0*/  SHF.R.U32.HI R5, RZ, R8, R5 ;  /* 0x00000008ff057219 */ /* 0x000fc80000011605 */
[----:B------:R-:W1:Y:S01]  /*f7f0*/  LDC R22, c[0x0][0x648] ;  /* 0x00019200ff167b82 */ /* 0x000e620000000800 */
[-CC-:B--2---:R-:W-:Y:S02]  /*f800*/  SHF.R.U64 R15, R10, R18.reuse, R5.reuse ;  /* 0x000000120a0f7219 */ /* 0x184fe40000001205 */
[----:B------:R-:W-:Y:S01]  /*f810*/  SHF.R.U32.HI R4, RZ, R18, R5 ;  /* 0x00000012ff047219 */ /* 0x000fe20000011605 */
[----:B------:R-:W-:-:S04]  /*f820*/  IMAD.MOV.U32 R18, RZ, RZ, 0x1 ;  /* 0x00000001ff127424 */ /* 0x000fc800078e00ff */
[----:B------:R-:W2:Y:S01]  /*f830*/  LDC R23, c[0x0][0x638] ;  /* 0x00018e00ff177b82 */ /* 0x000ea20000000800 */
[-CC-:B---3--:R-:W-:Y:S02]  /*f840*/  SHF.R.U64 R16, R15, R19.reuse, R4.reuse ;  /* 0x000000130f107219 */ /* 0x188fe40000001204 */
[-C--:B------:R-:W-:Y:S02]  /*f850*/  SHF.L.U32 R6, R6, R19.reuse, RZ ;  /* 0x0000001306067219 */ /* 0x080fe400000006ff */
[----:B------:R-:W-:Y:S01]  /*f860*/  SHF.R.U32.HI R5, RZ, R19, R4 ;  /* 0x00000013ff057219 */ /* 0x000fe20000011604 */
[----:B------:R-:W-:Y:S01]  /*f870*/  IMAD.MOV.U32 R4, RZ, RZ, R16 ;  /* 0x000000ffff047224 */ /* 0x000fe200078e0010 */
[----:B------:R-:W-:Y:S01]  /*f880*/  LOP3.LUT R24, RZ, R6, RZ, 0x33, !PT ;  /* 0x00000006ff187212 */ /* 0x000fe200078e33ff */
[----:B------:R-:W3:Y:S01]  /*f890*/  LDC R25, c[0x0][0x610] ;  /* 0x00018400ff197b82 */ /* 0x000ee20000000800 */
[----:B------:R-:W-:Y:S05]  /*f8a0*/  @!P0 BRA `(.L_x_287) ;  /* 0x0000000000288947 */ /* 0x000fea0003800000 */
        /* <DEDUP_REMOVED lines=10> */
.L_x_287:
[----:B-1----:R-:W-:Y:S01]  /*f950*/  SHF.R.U64 R4, R4, R22, R5 ;  /* 0x0000001604047219 */ /* 0x002fe20000001205 */
[----:B0-----:R-:W-:Y:S01]  /*f960*/  VIADD R7, R17, 0xffffffff ;  /* 0xffffffff11077836 */ /* 0x001fe20000000000 */
[----:B------:R-:W-:Y:S01]  /*f970*/  SHF.L.U32 R18, R18, R19, RZ ;  /* 0x0000001312127219 */ /* 0x000fe200000006ff */
[----:B------:R-:W-:Y:S01]  /*f980*/  @P3 IMAD R0, R11, R12, R2 ;  /* 0x0000000c0b003224 */ /* 0x000fe200078e0202 */
[----:B------:R-:W-:Y:S01]  /*f990*/  LOP3.LUT R3, R15, R24, RZ, 0xc0, !PT ;  /* 0x000000180f037212 */ /* 0x000fe200078ec0ff */
[----:B------:R-:W-:Y:S01]  /*f9a0*/  IMAD.MOV R5, RZ, RZ, -R4 ;  /* 0x000000ffff057224 */ /* 0x000fe200078e0a04 */
[----:B------:R-:W-:Y:S01]  /*f9b0*/  LOP3.LUT R7, R10, R7, RZ, 0xc0, !PT ;  /* 0x000000070a077212 */ /* 0x000fe200078ec0ff */
[----:B------:R-:W-:Y:S02]  /*f9c0*/  IMAD.MOV.U32 R6, RZ, RZ, R14 ;  /* 0x000000ffff067224 */ /* 0x000fe400078e000e */
[----:B------:R-:W-:Y:S02]  /*f9d0*/  IMAD R3, R18, R4, R3 ;  /* 0x0000000412037224 */ /* 0x000fe400078e0203 */
[----:B--2---:R-:W-:-:S02]  /*f9e0*/  IMAD R2, R5, R23, R16 ;  /* 0x0000001705027224 */ /* 0x004fc400078e0210 */
[----:B---3--:R-:W-:Y:S02]  /*f9f0*/  IMAD R0, R3, R25, R0 ;  /* 0x0000001903007224 */ /* 0x008fe400078e0200 */
[----:B------:R-:W-:Y:S02]  /*fa00*/  IMAD R5, R2, R17, R7 ;  /* 0x0000001102057224 */ /* 0x000fe400078e0207 */
[----:B------:R-:W-:-:S03]  /*fa10*/  IMAD.MOV.U32 R4, RZ, RZ, 0x1 ;  /* 0x00000001ff047424 */ /* 0x000fc600078e00ff */
[----:B------:R-:W-:Y:S02]  /*fa20*/  SEL R7, R5, R0, !P3 ;  /* 0x0000000005077207 */ /* 0x000fe40005800000 */
[----:B------:R-:W-:-:S07]  /*fa30*/  SEL R5, R0, R5, !P3 ;  /* 0x0000000500057207 */ /* 0x000fce0005800000 */
.L_x_285:
[----:B------:R-:W-:-:S08]  /*fa40*/  NOP ;  /* 0x0000000000007918 */ /* 0x000fd00000000000 */
[----:B------:R-:W0:-:S00]  /*fa50*/  USETMAXREG.DEALLOC.CTAPOOL 0x28 ;  /* 0x00000028000079c8 */ /* 0x000e0000080e0500 */
[----:B------:R-:W-:-:S13]  /*fa60*/  ISETP.NE.AND P0, PT, RZ, UR8, PT ;  /* 0x00000008ff007c0c */ /* 0x000fda000bf05270 */
[----:B------:R-:W-:Y:S05]  /*fa70*/  @P0 EXIT ;  /* 0x000000000000094d */ /* 0x000fea0003800000 */
[----:B0-----:R-:W-:Y:S01]  /*fa80*/  LOP3.LUT P0, RZ, R4, 0xff, RZ, 0xc0, !PT ;  /* 0x000000ff04ff7812 */ /* 0x001fe2000780c0ff */
[----:B------:R-:W-:Y:S02]  /*fa90*/  IMAD.MOV.U32 R8, RZ, RZ, 0x1 ;  /* 0x00000001ff087424 */ /* 0x000fe400078e00ff */
[----:B------:R-:W-:-:S10]  /*faa0*/  IMAD.MOV.U32 R9, RZ, RZ, RZ ;  /* 0x000000ffff097224 */ /* 0x000fd400078e00ff */
[----:B------:R-:W-:Y:S05]  /*fab0*/  @!P0 BRA `(.L_x_288) ;  /* 0x0000000c00608947 */ /* 0x000fea0003800000 */
[----:B------:R-:W2:Y:S01]  /*fac0*/  LDL R0, [R1+0x44] ;  /* 0x0000440001007983 */ /* 0x000ea20000100800 */
[----:B------:R-:W-:Y:S01]  /*fad0*/  ULDC UR4, c[0x0][0x28c] ;  /* 0x0000a30000047ab9 */ /* 0x000fe20000000800 */
[----:B------:R-:W-:Y:S01]  /*fae0*/  ULDC UR5, c[0x0][0x600] ;  /* 0x0001800000057ab9 */ /* 0x000fe20000000800 */
[----:B------:R-:W-:Y:S01]  /*faf0*/  ULDC UR7, c[0x0][0x658] ;  /* 0x0001960000077ab9 */ /* 0x000fe20000000800 */
[----:B------:R-:W-:Y:S01]  /*fb00*/  UMOV UR10, 0x1 ;  /* 0x00000001000a7882 */ /* 0x000fe20000000000 */
[----:B------:R-:W-:Y:S01]  /*fb10*/  UMOV UR8, 0xffffffff ;  /* 0xffffffff00087882 */ /* 0x000fe20000000000 */
[----:B------:R-:W-:Y:S01]  /*fb20*/  ULDC UR6, c[0x0][0xc] ;  /* 0x0000030000067ab9 */ /* 0x000fe20000000800 */
[----:B------:R-:W-:Y:S01]  /*fb30*/  USHF.L.U32 UR11, UR8, UR7, URZ ;  /* 0x00000007080b7299 */ /* 0x000fe2000800063f */
[----:B------:R-:W-:Y:S01]  /*fb40*/  BSSY B0, `(.L_x_288) ;  /* 0x00000cf000007945 */ /* 0x000fe20003800000 */
[----:B------:R-:W-:Y:S01]  /*fb50*/  IMAD.MOV.U32 R11, RZ, RZ, 0x1 ;  /* 0x00000001ff0b7424 */ /* 0x000fe200078e00ff */
[----:B------:R-:W-:Y:S01]  /*fb60*/  ULDC.64 UR24, c[0x0][0x198] ;  /* 0x0000660000187ab9 */ /* 0x000fe20000000a00 */
[----:B------:R-:W-:Y:S01]  /*fb70*/  IMAD.MOV.U32 R8, RZ, RZ, 0x1 ;  /* 0x00000001ff087424 */ /* 0x000fe200078e00ff */
[----:B------:R-:W-:Y:S01]  /*fb80*/  ULOP3.LUT UR19, URZ, UR11, URZ, 0x33, !UPT ;  /* 0x0000000b3f137292 */ /* 0x000fe2000f8e333f */
[----:B------:R-:W-:Y:S01]  /*fb90*/  IMAD.MOV.U32 R9, RZ, RZ, RZ ;  /* 0x000000ffff097224 */ /* 0x000fe200078e00ff */
[----:B--2---:R-:W-:-:S02]  /*fba0*/  R2UR UR9, R0 ;  /* 0x00000000000972ca */ /* 0x004fc400000e0000 */
[----:B------:R-:W0:Y:S11]  /*fbb0*/  S2R R0, SR_CgaCtaId ;  /* 0x0000000000007919 */ /* 0x000e360000008800 */
[----:B------:R-:W-:-:S02]  /*fbc0*/  ULOP3.LUT UR21, UR9, 0x2, URZ, 0xfc, !UPT ;  /* 0x0000000209157892 */ /* 0x000fc4000f8efc3f */
[----:B------:R-:W-:Y:S02]  /*fbd0*/  UIADD3 UR9, UR4, 0x3f, URZ ;  /* 0x0000003f04097890 */ /* 0x000fe4000fffe03f */
[----:B------:R-:W-:Y:S02]  /*fbe0*/  UIADD3 UR4, UR5, -0x1, URZ ;  /* 0xffffffff05047890 */ /* 0x000fe4000fffe03f */
[----:B------:R-:W-:Y:S02]  /*fbf0*/  USHF.L.U32 UR5, UR10, UR7, URZ ;  /* 0x000000070a057299 */ /* 0x000fe4000800063f */
[----:B------:R-:W-:Y:S01]  /*fc00*/  USHF.R.S32.HI UR10, URZ, 0x1f, UR9 ;  /* 0x0000001f3f0a7899 */ /* 0x000fe20008011409 */
[----:B------:R-:W-:Y:S01]  /*fc10*/  ULDC UR7, c[0x0][0x10] ;  /* 0x0000040000077ab9 */ /* 0x000fe20000000800 */
[----:B------:R-:W-:Y:S01]  /*fc20*/  ULDC UR8, c[0x0][0x14] ;  /* 0x0000050000087ab9 */ /* 0x000fe20000000800 */
[----:B------:R-:W-:Y:S02]  /*fc30*/  UIMAD.WIDE.U32 UR6, UR6, UR7, URZ ;  /* 0x00000007060672a5 */ /* 0x000fe4000f8e003f */
[----:B------:R-:W-:-:S02]  /*fc40*/  ULEA.HI UR10, UR10, UR9, URZ, 0x6 ;  /* 0x000000090a0a7291 */ /* 0x000fc4000f8f303f */
[----:B------:R-:W-:Y:S02]  /*fc50*/  UIMAD.WIDE.U32 UR22, UR6, UR8, URZ ;  /* 0x00000008061672a5 */ /* 0x000fe4000f8e003f */
[----:B------:R-:W-:Y:S02]  /*fc60*/  UIMAD UR13, UR7, UR8, URZ ;  /* 0x00000008070d72a4 */ /* 0x000fe4000f8e023f */
[----:B------:R-:W-:Y:S01]  /*fc70*/  USHF.R.S32.HI UR18, URZ, 0x6, UR10 ;  /* 0x000000063f127899 */ /* 0x000fe2000801140a */
[----:B0-----:R-:W-:Y:S01]  /*fc80*/  LOP3.LUT R0, R0, 0x1, RZ, 0xc0, !PT ;  /* 0x0000000100007812 */ /* 0x001fe200078ec0ff */
[----:B------:R-:W-:Y:S02]  /*fc90*/  UIADD3 UR13, UR23, UR13, URZ ;  /* 0x0000000d170d7290 */ /* 0x000fe4000fffe03f */
[----:B------:R-:W-:-:S12]  /*fca0*/  UIADD3 UR26, UR18, 0x1, URZ ;  /* 0x00000001121a7890 */ /* 0x000fd8000fffe03f */
.L_x_299:
[----:B------:R-:W-:-:S03]  /*fcb0*/  UMOV UR6, 0xffffffff ;  /* 0xffffffff00067882 */ /* 0x000fc60000000000 */
[----:B------:R-:W-:Y:S05]  /*fcc0*/  BRA.DIV UR6, `(.L_x_289) ;  /* 0x0000001206947947 */ /* 0x000fea000b800000 */
[----:B------:R-:W-:-:S13]  /*fcd0*/  ELECT P0, URZ, PT ;  /* 0x00000000003f782f */ /* 0x000fda0003800000 */
.L_x_315:
[----:B------:R-:W0:Y:S01]  /*fce0*/  LDC R2, c[0x0][0x28c] ;  /* 0x0000a300ff027b82 */ /* 0x000e220000000800 */
[----:B------:R-:W-:Y:S01]  /*fcf0*/  BSSY B1, `(.L_x_290) ;  /* 0x000003b000017945 */ /* 0x000fe20003800000 */
[----:B0-----:R-:W-:-:S13]  /*fd00*/  ISETP.LT.OR P0, PT, R2, 0x1, !P0 ;  /* 0x000000010200780c */ /* 0x001fda0004701670 */
[----:B------:R-:W-:Y:S05]  /*fd10*/  @P0 BRA `(.L_x_291) ;  /* 0x0000000000e00947 */ /* 0x000fea0003800000 */
[----:B------:R-:W-:Y:S02]  /*fd20*/  IMAD R7, R7, 0x2, R0 ;  /* 0x0000000207077824 */ /* 0x000fe400078e0200 */
[----:B------:R-:W-:Y:S02]  /*fd30*/  IMAD.SHL.U32 R10, R5, 0x80, RZ ;  /* 0x00000080050a7824 */ /* 0x000fe400078e00ff */
[----:B------:R-:W-:Y:S02]  /*fd40*/  IMAD.MOV.U32 R14, RZ, RZ, RZ ;  /* 0x000000ffff0e7224 */ /* 0x000fe400078e00ff */
[----:B------:R-:W-:Y:S02]  /*fd50*/  IMAD.U32 R15, RZ, RZ, UR26 ;  /* 0x0000001aff0f7e24 */ /* 0x000fe4000f8e00ff */
[----:B------:R-:W-:Y:S02]  /*fd60*/  IMAD.MOV.U32 R2, RZ, RZ, R8 ;  /* 0x000000ffff027224 */ /* 0x000fe400078e0008 */
[----:B------:R-:W-:-:S02]  /*fd70*/  IMAD.MOV.U32 R3, RZ, RZ, R9 ;  /* 0x000000ffff037224 */ /* 0x000fc400078e0009 */
[----:B------:R-:W-:-:S07]  /*fd80*/  IMAD R7, R7, 0x78, RZ ;  /* 0x0000007807077824 */ /* 0x000fce00078e02ff */
.L_x_294:
[----:B------:R-:W0:Y:S01]  /*fd90*/  S2R R5, SR_CgaCtaId ;  /* 0x0000000000057919 */ /* 0x000e220000008800 */
[----:B------:R-:W-:Y:S01]  /*fda0*/  MOV R4, 0x400 ;  /* 0x0000040000047802 */ /* 0x000fe20000000f00 */
[----:B------:R-:W1:Y:S03]  /*fdb0*/  S2R R16, SR_TID.X ;  /* 0x0000000000107919 */ /* 0x000e660000002100 */
[----:B0-----:R-:W-:Y:S02]  /*fdc0*/  LEA R12, R5, R4, 0x18 ;  /* 0x00000004050c7211 */ /* 0x001fe400078ec0ff */
[----:B------:R-:W-:Y:S02]  /*fdd0*/  SHF.L.U32 R4, R2, 0x1f, RZ ;  /* 0x0000001f02047819 */ /* 0x000fe400000006ff */
[----:B-1----:R-:W-:Y:S01]  /*fde0*/  LOP3.LUT P1, RZ, R16, 0x7f, RZ, 0xc0, !PT ;  /* 0x0000007f10ff7812 */ /* 0x002fe2000782c0ff */
[----:B------:R-:W-:-:S04]  /*fdf0*/  IMAD R13, R3, 0x8, R12 ;  /* 0x00000008030d7824 */ /* 0x000fc800078e020c */
[----:B------:R-:W0:Y:S08]  /*fe00*/  SYNCS.PHASECHK.TRANS64.TRYWAIT P0, [R13+URZ+0x48], R4 ;  /* 0x000048040d0075a7 */ /* 0x000e30000800017f */
[----:B------:R-:W1:Y:S01]  /*fe10*/  @!P1 LDC R5, c[0x0][0x500] ;  /* 0x00014000ff059b82 */ /* 0x000e620000000800 */
[----:B0-----:R-:W-:Y:S05]  /*fe20*/  @!P0 BRA `(.L_x_292) ;  /* 0x00000010005c8947 */ /* 0x001fea0003800000 */
.L_x_316:
[----:B------:R-:W-:Y:S01]  /*fe30*/  UPRMT UR6, UR21, 0x9910, URZ ;  /* 0x0000991015067896 */ /* 0x000fe2000800003f */
[----:B-1----:R1:W-:Y:S03]  /*fe40*/  @!P1 SYNCS.ARRIVE.TRANS64 RZ, [R13+URZ], R5 ;  /* 0x000000050dff99a7 */ /* 0x0023e6000800003f */
[----:B------:R-:W-:-:S06]  /*fe50*/  UISETP.NE.AND UP0, UPT, UR6, 0x2, UPT ;  /* 0x000000020600788c */ /* 0x000fcc000bf05270 */
[----:B------:R-:W-:-:S13]  /*fe60*/  PLOP3.LUT P0, PT, PT, PT, UP0, 0x80, 0x0 ;  /* 0x000000000000781c */ /* 0x000fda0003f0f008 */
[----:B-1----:R-:W-:Y:S05]  /*fe70*/  @P0 BRA `(.L_x_293) ;  /* 0x0000000000040947 */ /* 0x002fea0003800000 */
[----:B------:R-:W-:Y:S01]  /*fe80*/  BPT.TRAP 0x1 ;  /* 0x000000040000795c */ /* 0x000fe20000300000 */
.L_x_293:
[----:B0-----:R-:W-:Y:S01]  /*fe90*/  IMAD R4, R3, 0x2, R0 ;  /* 0x0000000203047824 */ /* 0x001fe200078e0200 */
[----:B------:R-:W-:Y:S01]  /*fea0*/  R2UR UR9, R13 ;  /* 0x000000000d0972ca */ /* 0x000fe200000e0000 */
[--C-:B------:R-:W-:Y:S01]  /*feb0*/  IMAD R5, R3, 0x2000, R12.reuse ;  /* 0x0000200003057824 */ /* 0x100fe200078e020c */
[----:B------:R-:W-:Y:S01]  /*fec0*/  UIADD3 UR6, UP0, UR24, 0xf0, URZ ;  /* 0x000000f018067890 */ /* 0x000fe2000ff1e03f */
[----:B------:R-:W-:Y:S01]  /*fed0*/  IMAD R4, R4, 0x1e00, R12 ;  /* 0x00001e0004047824 */ /* 0x000fe200078e020c */
[----:B------:R-:W-:Y:S01]  /*fee0*/  R2UR UR11, R10 ;  /* 0x000000000a0b72ca */ /* 0x000fe200000e0000 */
[----:B------:R-:W-:Y:S01]  /*fef0*/  VIADD R15, R15, 0xffffffff ;  /* 0xffffffff0f0f7836 */ /* 0x000fe20000000000 */
[----:B------:R-:W-:Y:S01]  /*ff00*/  R2UR UR7, R5 ;  /* 0x00000000050772ca */ /* 0x000fe200000e0000 */
[----:B------:R-:W-:Y:S01]  /*ff10*/  UIADD3 UR28, UP1, UR24, 0x1f0, URZ ;  /* 0x000001f0181c7890 */ /* 0x000fe2000ff3e03f */
[----:B------:R-:W-:Y:S01]  /*ff20*/  R2UR UR8, R4 ;  /* 0x00000000040872ca */ /* 0x000fe200000e0000 */
[----:B------:R-:W-:Y:S01]  /*ff30*/  VIADD R3, R3, 0x1 ;  /* 0x0000000103037836 */ /* 0x000fe20000000000 */
[----:B------:R-:W-:Y:S01]  /*ff40*/  R2UR UR10, R14 ;  /* 0x000000000e0a72ca */ /* 0x000fe200000e0000 */
[----:B------:R-:W-:Y:S01]  /*ff50*/  UIADD3.X UR29, URZ, UR25, URZ, UP1, !UPT ;  /* 0x000000193f1d7290 */ /* 0x000fe20008ffe43f */
[----:B------:R-:W-:Y:S01]  /*ff60*/  R2UR UR12, R6 ;  /* 0x00000000060c72ca */ /* 0x000fe200000e0000 */
[----:B------:R-:W-:Y:S01]  /*ff70*/  UMOV UR14, 0x0 ;  /* 0x00000000000e7882 */ /* 0x000fe20000000000 */
[----:B------:R-:W-:Y:S01]  /*ff80*/  R2UR UR20, R7 ;  /* 0x00000000071472ca */ /* 0x000fe200000e0000 */
[----:B------:R-:W-:Y:S01]  /*ff90*/  UMOV UR15, 0x10000000 ;  /* 0x10000000000f7882 */ /* 0x000fe20000000000 */
[----:B------:R-:W-:Y:S01]  /*ffa0*/  ISETP.GT.AND P1, PT, R15, 0x1, PT ;  /* 0x000000010f00780c */ /* 0x000fe20003f24270 */
[----:B------:R-:W-:Y:S01]  /*ffb0*/  UMOV UR27, 0x30000 ;  /* 0x00030000001b7882 */ /* 0x000fe20000000000 */
[C---:B------:R-:W-:Y:S01]  /*ffc0*/  ISETP.NE.AND P0, PT, R3.reuse, 0x9, PT ;  /* 0x000000090300780c */ /* 0x040fe20003f05270 */
[----:B------:R-:W-:Y:S01]  /*ffd0*/  UIADD3 UR16, UR7, 0x180, URZ ;  /* 0x0000018007107890 */ /* 0x000fe2000fffe03f */
[----:B------:R-:W-:Y:S01]  /*ffe0*/  VIADD R14, R14, 0x40 ;  /* 0x000000400e0e7836 */ /* 0x000fe20000000000 */
[----:B------:R-:W-:Y:S01]  /*fff0*/  UIADD3.X UR7, URZ, UR25, URZ, UP0, !UPT ;  /* 0x000000193f077290 */ /* 0x000fe200087fe43f */
[----:B------:R-:W-:Y:S01]  /*10000*/  SEL R5, RZ, 0x1, P0 ;  /* 0x00000001ff057807 */ /* 0x000fe20000000000 */
[----:B------:R-:W-:Y:S01]  /*10010*/  UIADD3 UR17, UR8, 0x12180, URZ ;  /* 0x0001218008117890 */ /* 0x000fe2000fffe03f */
[----:B------:R-:W-:-:S02]  /*10020*/  SEL R3, R3, RZ, P0 ;  /* 0x000000ff03037207 */ /* 0x000fc40000000000 */
[----:B------:R-:W-:Y:S01]  /*10030*/  UMOV UR8, UR16 ;  /* 0x0000001000087c82 */ /* 0x000fe20008000000 */
[----:B------:R-:W-:-:S03]  /*10040*/  LOP3.LUT R2, R2, R5, RZ, 0x3c, !PT ;  /* 0x0000000502027212 */ /* 0x000fc600078e3cff */
[----:B------:R0:W-:Y:S02]  /*10050*/  UTMALDG.3D [UR8], [UR6], desc[UR14] ;  /* 0x00000e08060075b4 */ /* 0x0001e40008011000 */
[----:B0-----:R-:W-:Y:S01]  /*10060*/  UMOV UR8, UR17 ;  /* 0x0000001100087c82 */ /* 0x001fe20008000000 */
[----:B------:R-:W-:Y:S02]  /*10070*/  UMOV UR11, UR20 ;  /* 0x00000014000b7c82 */ /* 0x000fe40008000000 */
[----:B------:R0:W-:Y:S02]  /*10080*/  UTMALDG.3D.MULTICAST [UR8], [UR28], UR27, desc[UR14] ;  /* 0x00000e081c0073b4 */ /* 0x0001e4000801181b */
[----:B0-----:R-:W-:Y:S05]  /*10090*/  @P1 BRA `(.L_x_294) ;  /* 0xfffffffc003c1947 */ /* 0x001fea000383ffff */
.L_x_291:
[----:B------:R-:W-:Y:S05]  /*100a0*/  BSYNC B1 ;  /* 0x0000000000017941 */ /* 0x000fea0003800000 */
.L_x_290:
[----:B------:R-:W2:Y:S01]  /*100b0*/  LDL.LU R17, [R1+0x4c] ;  /* 0x00004c0001117983 */ /* 0x000ea20000300800 */
[----:B------:R-:W-:Y:S01]  /*100c0*/  LOP3.LUT P1, RZ, R11, 0xff, RZ, 0xc0, !PT ;  /* 0x000000ff0bff7812 */ /* 0x000fe2000782c0ff */
[----:B------:R-:W-:Y:S01]  /*100d0*/  VIADD R4, R9, UR18 ;  /* 0x0000001209047c36 */ /* 0x000fe20008000000 */
[----:B------:R-:W-:Y:S01]  /*100e0*/  ULDC.64 UR6, c[0x0][0x650] ;  /* 0x0001940000067ab9 */ /* 0x000fe20000000a00 */
[----:B------:R-:W3:Y:S01]  /*100f0*/  LDL.LU R16, [R1+0x50] ;  /* 0x0000500001107983 */ /* 0x000ee20000300800 */
[----:B------:R-:W-:Y:S01]  /*10100*/  IMAD.U32 R6, RZ, RZ, UR18 ;  /* 0x00000012ff067e24 */ /* 0x000fe2000f8e00ff */
[----:B------:R-:W-:Y:S01]  /*10110*/  UISETP.GE.U32.AND UP0, UPT, UR18, 0x9, UPT ;  /* 0x000000091200788c */ /* 0x000fe2000bf06070 */
[----:B------:R-:W-:Y:S01]  /*10120*/  ISETP.GT.U32.AND P0, PT, R4, 0x8, PT ;  /* 0x000000080400780c */ /* 0x000fe20003f04070 */
[----:B------:R-:W-:Y:S01]  /*10130*/  BSSY B1, `(.L_x_295) ;  /* 0x000006d000017945 */ /* 0x000fe20003800000 */
[----:B------:R-:W-:Y:S01]  /*10140*/  IMAD.MOV.U32 R7, RZ, RZ, -0x1 ;  /* 0xffffffffff077424 */ /* 0x000fe200078e00ff */
[----:B------:R-:W-:-:S02]  /*10150*/  PRMT R11, RZ, 0x7610, R11 ;  /* 0x00007610ff0b7816 */ /* 0x000fc4000000000b */
[----:B------:R-:W-:Y:S01]  /*10160*/  ISETP.LT.U32.AND P0, PT, R6, 0x9, P0 ;  /* 0x000000090600780c */ /* 0x000fe20000701070 */
[----:B------:R-:W-:Y:S01]  /*10170*/  IMAD.MOV.U32 R6, RZ, RZ, -0x1 ;  /* 0xffffffffff067424 */ /* 0x000fe200078e00ff */
[----:B------:R-:W0:Y:S01]  /*10180*/  @P1 S2R R3, SR_CgaCtaId ;  /* 0x0000000000031919 */ /* 0x000e220000008800 */
[----:B------:R-:W-:Y:S02]  /*10190*/  @P1 MOV R2, 0x400 ;  /* 0x0000040000021802 */ /* 0x000fe40000000f00 */
[----:B------:R-:W-:Y:S02]  /*101a0*/  PLOP3.LUT P2, PT, PT, PT, UP0, 0x80, 0x0 ;  /* 0x000000000000781c */ /* 0x000fe40003f4f008 */
[----:B0-----:R-:W-:Y:S01]  /*101b0*/  @P1 LEA R5, R3, R2, 0x18 ;  /* 0x0000000203051211 */ /* 0x001fe200078ec0ff */
[----:B------:R-:W-:-:S03]  /*101c0*/  IMAD.WIDE.U32 R2, R4, 0x38e38e39, RZ ;  /* 0x38e38e3904027825 */ /* 0x000fc600078e00ff */
[----:B------:R0:W-:Y:S01]  /*101d0*/  @P1 SYNCS.ARRIVE.TRANS64.A1T0 RZ, [R5+URZ+0xa8], RZ ;  /* 0x0000a8ff05ff19a7 */ /* 0x0001e2000810003f */
[----:B------:R-:W-:Y:S02]  /*101e0*/  PRMT R2, RZ, 0x7610, R2 ;  /* 0x00007610ff027816 */ /* 0x000fe40000000002 */
[----:B0-----:R-:W-:Y:S02]  /*101f0*/  SHF.R.U32.HI R5, RZ, 0x1, R3 ;  /* 0x00000001ff057819 */ /* 0x001fe40000011603 */
[----:B------:R-:W-:-:S03]  /*10200*/  SEL R3, RZ, 0x1, !P0 ;  /* 0x00000001ff037807 */ /* 0x000fc60004000000 */
[----:B------:R-:W-:Y:S01]  /*10210*/  IMAD R9, R5, -0x9, R4 ;  /* 0xfffffff705097824 */ /* 0x000fe200078e0204 */
[----:B------:R-:W-:-:S04]  /*10220*/  LOP3.LUT R8, R8, R3, RZ, 0x3c, !PT ;  /* 0x0000000308087212 */ /* 0x000fc800078e3cff */
[----:B------:R-:W-:Y:S01]  /*10230*/  @P2 LOP3.LUT R8, R8, 0x1, R5, 0x78, !PT ;  /* 0x0000000108082812 */ /* 0x000fe200078e7805 */
[----:B------:R-:W-:Y:S01]  /*10240*/  IMAD.MOV.U32 R5, RZ, RZ, -0x1 ;  /* 0xffffffffff057424 */ /* 0x000fe200078e00ff */
[----:B---3--:R-:W-:-:S04]  /*10250*/  IADD3 R16, P1, R16, UR22, RZ ;  /* 0x0000001610107c10 */ /* 0x008fc8000ff3e0ff */
[----:B--2---:R-:W-:Y:S01]  /*10260*/  IADD3.X R17, R17, UR13, RZ, P1, !PT ;  /* 0x0000000d11117c10 */ /* 0x004fe20008ffe4ff */
[----:B------:R0:W-:Y:S01]  /*10270*/  STL [R1+0x50], R16 ;  /* 0x0000501001007387 */ /* 0x0001e20000100800 */
[----:B------:R-:W-:-:S03]  /*10280*/  ISETP.GE.U32.AND P0, PT, R16, UR6, PT ;  /* 0x0000000610007c0c */ /* 0x000fc6000bf06070 */
[----:B------:R0:W-:Y:S01]  /*10290*/  STL [R1+0x4c], R17 ;  /* 0x00004c1101007387 */ /* 0x0001e20000100800 */
[----:B------:R-:W-:-:S13]  /*102a0*/  ISETP.GE.U32.AND.EX P0, PT, R17, UR7, PT, P0 ;  /* 0x0000000711007c0c */ /* 0x000fda000bf06100 */
[----:B0-----:R-:W-:Y:S05]  /*102b0*/  @P0 BRA `(.L_x_296) ;  /* 0x0000000400500947 */ /* 0x001fea0003800000 */
[----:B------:R-:W-:Y:S01]  /*102c0*/  ULDC.64 UR6, c[0x0][0x628] ;  /* 0x00018a0000067ab9 */ /* 0x000fe20000000a00 */
[----:B------:R-:W0:Y:S01]  /*102d0*/  S2R R12, SR_CTAID.X ;  /* 0x00000000000c7919 */ /* 0x000e220000002500 */
[----:B------:R-:W-:Y:S01]  /*102e0*/  ISETP.NE.U32.AND P0, PT, RZ, UR6, PT ;  /* 0x00000006ff007c0c */ /* 0x000fe2000bf05070 */
[----:B------:R-:W-:Y:S01]  /*102f0*/  ULDC UR9, c[0x0][0x630] ;  /* 0x00018c0000097ab9 */ /* 0x000fe20000000800 */
[----:B------:R-:W-:Y:S01]  /*10300*/  IMAD.MOV.U32 R2, RZ, RZ, R16 ;  /* 0x000000ffff027224 */ /* 0x000fe200078e0010 */
[----:B------:R-:W1:Y:S01]  /*10310*/  S2R R10, SR_CTAID.Y ;  /* 0x00000000000a7919 */ /* 0x000e620000002600 */
[----:B------:R-:W-:Y:S01]  /*10320*/  ISETP.NE.AND.EX P0, PT, RZ, UR7, PT, P0 ;  /* 0x00000007ff007c0c */ /* 0x000fe2000bf05300 */
[----:B------:R-:W-:-:S12]  /*10330*/  IMAD.MOV.U32 R3, RZ, RZ, R17 ;  /* 0x000000ffff037224 */ /* 0x000fd800078e0011 */
[----:B------:R-:W-:Y:S05]  /*10340*/  @!P0 BRA `(.L_x_297) ;  /* 0x0000000000288947 */ /* 0x000fea0003800000 */
[----:B------:R-:W-:Y:S02]  /*10350*/  ULDC UR8, c[0x0][0x634] ;  /* 0x00018d0000087ab9 */ /* 0x000fe40000000800 */
[----:B------:R-:W-:-:S05]  /*10360*/  IADD3 R7, P0, R16, UR8, RZ ;  /* 0x0000000810077c10 */ /* 0x000fca000ff1e0ff */
[----:B------:R-:W-:-:S04]  /*10370*/  IMAD.X R13, RZ, RZ, R17, P0 ;  /* 0x000000ffff0d7224 */ /* 0x000fc800000e0611 */
[----:B------:R-:W-:-:S04]  /*10380*/  IMAD.WIDE.U32 R4, R13, UR6, RZ ;  /* 0x000000060d047c25 */ /* 0x000fc8000f8e00ff */
[----:B------:R-:W-:-:S04]  /*10390*/  IMAD.WIDE.U32 R4, P0, R7, UR7, R4 ;  /* 0x0000000707047c25 */ /* 0x000fc8000f800004 */
[----:B------:R-:W-:-:S04]  /*103a0*/  IMAD.WIDE.U32 R6, R7, UR6, RZ ;  /* 0x0000000607067c25 */ /* 0x000fc8000f8e00ff */
[----:B------:R-:W-:Y:S01]  /*103b0*/  IMAD.X R3, RZ, RZ, RZ, P0 ;  /* 0x000000ffff037224 */ /* 0x000fe200000e06ff */
[----:B------:R-:W-:Y:S01]  /*103c0*/  IADD3 RZ, P0, R7, R4, RZ ;  /* 0x0000000407ff7210 */ /* 0x000fe20007f1e0ff */
[----:B------:R-:W-:-:S04]  /*103d0*/  IMAD.MOV.U32 R2, RZ, RZ, R5 ;  /* 0x000000ffff027224 */ /* 0x000fc800078e0005 */
[----:B------:R-:W-:-:S08]  /*103e0*/  IMAD.WIDE.U32.X R2, R13, UR7, R2, P0 ;  /* 0x000000070d027c25 */ /* 0x000fd000080e0402 */
.L_x_297:
[--C-:B------:R-:W-:Y:S01]  /*103f0*/  SHF.R.U64 R6, R2, UR9, R3.reuse ;  /* 0x0000000902067c19 */ /* 0x100fe20008001203 */
[----:B------:R-:W-:Y:S01]  /*10400*/  ULDC.64 UR6, c[0x0][0x620] ;  /* 0x0001880000067ab9 */ /* 0x000fe20000000a00 */
[----:B------:R-:W-:Y:S01]  /*10410*/  SHF.R.U32.HI R2, RZ, UR9, R3 ;  /* 0x00000009ff027c19 */ /* 0x000fe20008011603 */
[----:B------:R-:W-:Y:S01]  /*10420*/  IMAD.MOV.U32 R3, RZ, RZ, R17 ;  /* 0x000000ffff037224 */ /* 0x000fe200078e0011 */
[----:B------:R-:W-:Y:S01]  /*10430*/  IADD3 R5, P0, RZ, -R6, RZ ;  /* 0x80000006ff057210 */ /* 0x000fe20007f1e0ff */
[----:B------:R-:W2:Y:S01]  /*10440*/  LDC R19, c[0x0][0x144] ;  /* 0x00005100ff137b82 */ /* 0x000ea20000000800 */
[----:B0-----:R-:W-:Y:S01]  /*10450*/  I2FP.F32.U32 R7, R12 ;  /* 0x0000000c00077245 */ /* 0x001fe20000201000 */
[----:B------:R-:W-:Y:S01]  /*10460*/  ULDC.64 UR10, c[0x0][0x640] ;  /* 0x00019000000a7ab9 */ /* 0x000fe20000000a00 */
[----:B------:R-:W-:Y:S01]  /*10470*/  ULDC UR8, c[0x0][0x608] ;  /* 0x0001820000087ab9 */ /* 0x000fe20000000800 */
[----:B------:R-:W-:Y:S01]  /*10480*/  IMAD.X R2, RZ, RZ, ~R2, P0 ;  /* 0x000000ffff027224 */ /* 0x000fe200000e0e02 */
[----:B------:R-:W-:-:S03]  /*10490*/  ISETP.NE.U32.AND P0, PT, RZ, UR10, PT ;  /* 0x0000000aff007c0c */ /* 0x000fc6000bf05070 */
[----:B------:R-:W-:Y:S01]  /*104a0*/  IMAD R4, R2, UR6, RZ ;  /* 0x0000000602047c24 */ /* 0x000fe2000f8e02ff */
[----:B------:R-:W0:Y:S01]  /*104b0*/  LDC R15, c[0x0][0x148] ;  /* 0x00005200ff0f7b82 */ /* 0x000e220000000800 */
[----:B------:R-:W-:Y:S01]  /*104c0*/  IMAD.MOV.U32 R2, RZ, RZ, R16 ;  /* 0x000000ffff027224 */ /* 0x000fe200078e0010 */
[----:B------:R-:W-:-:S03]  /*104d0*/  ISETP.NE.AND.EX P0, PT, RZ, UR11, PT, P0 ;  /* 0x0000000bff007c0c */ /* 0x000fc6000bf05300 */
[----:B------:R-:W-:Y:S01]  /*104e0*/  IMAD.WIDE.U32 R2, R5, UR6, R2 ;  /* 0x0000000605027c25 */ /* 0x000fe2000f8e0002 */
[----:B------:R-:W-:-:S03]  /*104f0*/  ULDC UR6, c[0x0][0x150] ;  /* 0x0000540000067ab9 */ /* 0x000fc60000000800 */
[----:B------:R-:W-:Y:S02]  /*10500*/  IMAD R5, R5, UR7, R4 ;  /* 0x0000000705057c24 */ /* 0x000fe4000f8e0204 */
[----:B------:R-:W-:Y:S01]  /*10510*/  FMUL R4, R7, UR6 ;  /* 0x0000000607047c20 */ /* 0x000fe20008400000 */
[----:B------:R-:W-:Y:S01]  /*10520*/  ULDC UR6, c[0x0][0x618] ;  /* 0x0001860000067ab9 */ /* 0x000fe20000000800 */
[----:B------:R-:W-:Y:S01]  /*10530*/  ULDC UR7, c[0x0][0x154] ;  /* 0x0000550000077ab9 */ /* 0x000fe20000000800 */
[----:B------:R-:W-:-:S03]  /*10540*/  IMAD.IADD R3, R3, 0x1, R5 ;  /* 0x0000000103037824 */ /* 0x000fc600078e0205 */
[----:B------:R-:W3:Y:S02]  /*10550*/  F2I.U32.TRUNC.NTZ R4, R4 ;  /* 0x0000000400047305 */ /* 0x000ee4000020f000 */
[----:B------:R-:W-:Y:S02]  /*10560*/  SHF.R.U64 R7, R2, UR6, R3 ;  /* 0x0000000602077c19 */ /* 0x000fe40008001203 */
[----:B-1----:R-:W-:-:S05]  /*10570*/  I2FP.F32.U32 R2, R10 ;  /* 0x0000000a00027245 */ /* 0x002fca0000201000 */
[----:B------:R-:W-:Y:S01]  /*10580*/  FMUL R5, R2, UR7 ;  /* 0x0000000702057c20 */ /* 0x000fe20008400000 */
[----:B------:R-:W-:Y:S01]  /*10590*/  SHF.R.U32.HI R2, RZ, UR6, R3 ;  /* 0x00000006ff027c19 */ /* 0x000fe20008011603 */
[----:B------:R-:W-:Y:S02]  /*105a0*/  ULDC UR6, c[0x0][0x658] ;  /* 0x0001960000067ab9 */ /* 0x000fe40000000800 */
[----:B------:R1:W4:Y:S01]  /*105b0*/  F2I.U32.TRUNC.NTZ R16, R5 ;  /* 0x0000000500107305 */ /* 0x000322000020f000 */
[----:B------:R-:W-:Y:S01]  /*105c0*/  SHF.R.U64 R14, R7, UR8, R2 ;  /* 0x00000008070e7c19 */ /* 0x000fe20008001202 */
[----:B---3--:R-:W-:Y:S01]  /*105d0*/  IMAD.MOV R4, RZ, RZ, -R4 ;  /* 0x000000ffff047224 */ /* 0x008fe200078e0a04 */
[----:B------:R-:W-:-:S03]  /*105e0*/  SHF.R.U32.HI R3, RZ, UR8, R2 ;  /* 0x00000008ff037c19 */ /* 0x000fc60008011602 */
[----:B--2---:R-:W-:Y:S01]  /*105f0*/  IMAD R12, R19, R4, R12 ;  /* 0x00000004130c7224 */ /* 0x004fe200078e020c */
[--C-:B------:R-:W-:Y:S02]  /*10600*/  SHF.R.U64 R13, R14, UR6, R3.reuse ;  /* 0x000000060e0d7c19 */ /* 0x100fe40008001203 */
[----:B------:R-:W-:-:S03]  /*10610*/  SHF.R.U32.HI R17, RZ, UR6, R3 ;  /* 0x00000006ff117c19 */ /* 0x000fc60008011603 */
[----:B------:R-:W-:Y:S02]  /*10620*/  IMAD.MOV.U32 R2, RZ, RZ, R13 ;  /* 0x000000ffff027224 */ /* 0x000fe400078e000d */
[----:B------:R-:W-:Y:S01]  /*10630*/  IMAD.MOV.U32 R3, RZ, RZ, R17 ;  /* 0x000000ffff037224 */ /* 0x000fe200078e0011 */
[----:B01--4-:R-:W-:Y:S06]  /*10640*/  @!P0 BRA `(.L_x_298) ;  /* 0x0000000000288947 */ /* 0x013fec0003800000 */
[----:B------:R-:W-:Y:S02]  /*10650*/  ULDC UR6, c[0x0][0x64c] ;  /* 0x0001930000067ab9 */ /* 0x000fe40000000800 */
[----:B------:R-:W-:-:S05]  /*10660*/  IADD3 R3, P0, R13, UR6, RZ ;  /* 0x000000060d037c10 */ /* 0x000fca000ff1e0ff */
[----:B------:R-:W-:-:S04]  /*10670*/  IMAD.X R17, RZ, RZ, R17, P0 ;  /* 0x000000ffff117224 */ /* 0x000fc800000e0611 */
[----:B------:R-:W-:-:S04]  /*10680*/  IMAD.WIDE.U32 R4, R17, UR10, RZ ;  /* 0x0000000a11047c25 */ /* 0x000fc8000f8e00ff */
[----:B------:R-:W-:-:S04]  /*10690*/  IMAD.WIDE.U32 R4, P0, R3, UR11, R4 ;  /* 0x0000000b03047c25 */ /* 0x000fc8000f800004 */
[----:B------:R-:W-:-:S04]  /*106a0*/  IMAD.WIDE.U32 R2, R3, UR10, RZ ;  /* 0x0000000a03027c25 */ /* 0x000fc8000f8e00ff */
[----:B------:R-:W-:Y:S01]  /*106b0*/  IMAD.MOV.U32 R2, RZ, RZ, R5 ;  /* 0x000000ffff027224 */ /* 0x000fe200078e0005 */
[----:B------:R-:W-:Y:S01]  /*106c0*/  IADD3 RZ, P1, R3, R4, RZ ;  /* 0x0000000403ff7210 */ /* 0x000fe20007f3e0ff */
[----:B------:R-:W-:-:S04]  /*106d0*/  IMAD.X R3, RZ, RZ, RZ, P0 ;  /* 0x000000ffff037224 */ /* 0x000fc800000e06ff */
[----:B------:R-:W-:-:S08]  /*106e0*/  IMAD.WIDE.U32.X R2, R17, UR11, R2, P1 ;  /* 0x0000000b11027c25 */ /* 0x000fd000088e0402 */
.L_x_298:
[----:B------:R-:W-:Y:S01]  /*106f0*/  ULDC UR6, c[0x0][0x648] ;  /* 0x0001920000067ab9 */ /* 0x000fe20000000800 */
[----:B------:R-:W-:Y:S01]  /*10700*/  LOP3.LUT R14, R14, UR19, RZ, 0xc0, !PT ;  /* 0x000000130e0e7c12 */ /* 0x000fe2000f8ec0ff */
[----:B------:R-:W-:Y:S01]  /*10710*/  IMAD.MOV R16, RZ, RZ, -R16 ;  /* 0x000000ffff107224 */ /* 0x000fe200078e0a10 */
[----:B------:R-:W-:Y:S01]  /*10720*/  SHF.R.U64 R3, R2, UR6, R3 ;  /* 0x0000000602037c19 */ /* 0x000fe20008001203 */
[----:B------:R-:W-:Y:S01]  /*10730*/  ULDC UR6, c[0x0][0x638] ;  /* 0x00018e0000067ab9 */ /* 0x000fe20000000800 */
[----:B------:R-:W-:Y:S01]  /*10740*/  LOP3.LUT R4, R7, UR4, RZ, 0xc0, !PT ;  /* 0x0000000407047c12 */ /* 0x000fe2000f8ec0ff */
[----:B------:R-:W-:Y:S01]  /*10750*/  @P3 IMAD R12, R15, R16, R10 ;  /* 0x000000100f0c3224 */ /* 0x000fe200078e020a */
[----:B------:R-:W-:Y:S01]  /*10760*/  ULDC UR7, c[0x0][0x610] ;  /* 0x0001840000077ab9 */ /* 0x000fe20000000800 */
[----:B------:R-:W-:Y:S02]  /*10770*/  IMAD.MOV R2, RZ, RZ, -R3 ;  /* 0x000000ffff027224 */ /* 0x000fe400078e0a03 */
[----:B------:R-:W-:-:S02]  /*10780*/  IMAD R3, R3, UR5, R14 ;  /* 0x0000000503037c24 */ /* 0x000fc4000f8e020e */
[----:B------:R-:W-:Y:S01]  /*10790*/  IMAD R13, R2, UR6, R13 ;  /* 0x00000006020d7c24 */ /* 0x000fe2000f8e020d */
[----:B------:R-:W-:Y:S01]  /*107a0*/  ULDC UR6, c[0x0][0x600] ;  /* 0x0001800000067ab9 */ /* 0x000fe20000000800 */
[----:B------:R-:W-:Y:S02]  /*107b0*/  IMAD R12, R3, UR7, R12 ;  /* 0x00000007030c7c24 */ /* 0x000fe4000f8e020c */
[----:B------:R-:W-:Y:S02]  /*107c0*/  IMAD R13, R13, UR6, R4 ;  /* 0x000000060d0d7c24 */ /* 0x000fe4000f8e0204 */
[----:B------:R-:W-:-:S03]  /*107d0*/  IMAD.MOV.U32 R2, RZ, RZ, 0x1 ;  /* 0x00000001ff027424 */ /* 0x000fc600078e00ff */
[----:B------:R-:W-:Y:S02]  /*107e0*/  SEL R7, R13, R12, !P3 ;  /* 0x0000000c0d077207 */ /* 0x000fe40005800000 */
[----:B------:R-:W-:-:S07]  /*107f0*/  SEL R5, R12, R13, !P3 ;  /* 0x0000000d0c057207 */ /* 0x000fce0005800000 */
.L_x_296:
[----:B------:R-:W-:Y:S05]  /*10800*/  BSYNC B1 ;  /* 0x0000000000017941 */ /* 0x000fea0003800000 */
.L_x_295:
[----:B------:R-:W-:-:S13]  /*10810*/  LOP3.LUT P0, RZ, R2, 0xff, RZ, 0xc0, !PT ;  /* 0x000000ff02ff7812 */ /* 0x000fda000780c0ff */
[----:B------:R-:W-:Y:S05]  /*10820*/  @P0 BRA `(.L_x_299) ;  /* 0xfffffff400200947 */ /* 0x000fea000383ffff */
[----:B------:R-:W-:Y:S05]  /*10830*/  BSYNC B0 ;  /* 0x0000000000007941 */ /* 0x000fea0003800000 */
.L_x_288:
[----:B------:R-:W-:-:S03]  /*10840*/  UMOV UR6, 0xffffffff ;  /* 0xffffffff00067882 */ /* 0x000fc60000000000 */
[----:B------:R-:W-:Y:S05]  /*10850*/  BRA.DIV UR6, `(.L_x_300) ;  /* 0x0000000606e47947 */ /* 0x000fea000b800000 */
[----:B------:R-:W-:-:S13]  /*10860*/  ELECT P0, URZ, PT ;  /* 0x00000000003f782f */ /* 0x000fda0003800000 */
.L_x_319:
[----:B------:R-:W-:Y:S04]  /*10870*/  BSSY B0, `(.L_x_301) ;  /* 0x000005b000007945 */ /* 0x000fe80003800000 */
[----:B------:R-:W-:Y:S05]  /*10880*/  @!P0 BRA `(.L_x_302) ;  /* 0x0000000400648947 */ /* 0x000fea0003800000 */
[----:B------:R-:W2:Y:S02]  /*10890*/  LDL R0, [R1+0x44] ;  /* 0x0000440001007983 */ /* 0x000ea40000100800 */
[----:B--2---:R-:W-:-:S13]  /*108a0*/  R2UR UR6, R0 ;  /* 0x00000000000672ca */ /* 0x004fda00000e0000 */
[----:B------:R-:W-:-:S04]  /*108b0*/  ULOP3.LUT UR6, UR6, 0x2, URZ, 0xfc, !UPT ;  /* 0x0000000206067892 */ /* 0x000fc8000f8efc3f */
[----:B------:R-:W-:-:S06]  /*108c0*/  UISETP.NE.AND UP0, UPT, UR6, 0x3, UPT ;  /* 0x000000030600788c */ /* 0x000fcc000bf05270 */
[----:B------:R-:W-:-:S13]  /*108d0*/  PLOP3.LUT P0, PT, PT, PT, UP0, 0x80, 0x0 ;  /* 0x000000000000781c */ /* 0x000fda0003f0f008 */
[----:B------:R-:W-:Y:S05]  /*108e0*/  @!P0 BRA `(.L_x_303) ;  /* 0x0000000000048947 */ /* 0x000fea0003800000 */
[----:B------:R-:W-:Y:S01]  /*108f0*/  BPT.TRAP 0x1 ;  /* 0x000000040000795c */ /* 0x000fe20000300000 */
.L_x_303:
[----:B------:R-:W0:Y:S01]  /*10900*/  S2R R3, SR_CgaCtaId ;  /* 0x0000000000037919 */ /* 0x000e220000008800 */
[----:B------:R-:W-:Y:S02]  /*10910*/  MOV R0, 0x400 ;  /* 0x0000040000007802 */ /* 0x000fe40000000f00 */
[----:B------:R-:W-:Y:S02]  /*10920*/  SHF.L.U32 R2, R8, 0x1f, RZ ;  /* 0x0000001f08027819 */ /* 0x000fe400000006ff */
[----:B0-----:R-:W-:-:S05]  /*10930*/  LEA R0, R3, R0, 0x18 ;  /* 0x0000000003007211 */ /* 0x001fca00078ec0ff */
[----:B------:R-:W-:-:S04]  /*10940*/  VIADD R0, R0, 0x48 ;  /* 0x0000004800007836 */ /* 0x000fc80000000000 */
[C---:B------:R-:W-:Y:S02]  /*10950*/  IMAD R5, R9.reuse, 0x8, R0 ;  /* 0x0000000809057824 */ /* 0x040fe400078e0200 */
[----:B------:R-:W-:Y:S02]  /*10960*/  VIADD R9, R9, 0x1 ;  /* 0x0000000109097836 */ /* 0x000fe40000000000 */
[----:B------:R-:W0:Y:S03]  /*10970*/  SYNCS.PHASECHK.TRANS64.TRYWAIT P0, [R5+URZ], R2 ;  /* 0x00000002050075a7 */ /* 0x000e26000800017f */
[----:B------:R-:W-:-:S04]  /*10980*/  ISETP.NE.AND P1, PT, R9, 0x9, PT ;  /* 0x000000090900780c */ /* 0x000fc80003f25270 */
[----:B------:R-:W-:Y:S02]  /*10990*/  SEL R3, RZ, 0x1, P1 ;  /* 0x00000001ff037807 */ /* 0x000fe40000800000 */
[----:B------:R-:W-:Y:S02]  /*109a0*/  SEL R9, R9, RZ, P1 ;  /* 0x000000ff09097207 */ /* 0x000fe40000800000 */
[----:B------:R-:W-:-:S03]  /*109b0*/  LOP3.LUT R8, R8, R3, RZ, 0x3c, !PT ;  /* 0x0000000308087212 */ /* 0x000fc600078e3cff */
[----:B------:R-:W-:Y:S01]  /*109c0*/  IMAD R7, R9, 0x8, R0 ;  /* 0x0000000809077824 */ /* 0x000fe200078e0200 */
[----:B------:R-:W-:Y:S01]  /*109d0*/  SHF.L.U32 R4, R8, 0x1f, RZ ;  /* 0x0000001f08047819 */ /* 0x000fe200000006ff */
[----:B0-----:R-:W-:Y:S06]  /*109e0*/  @!P0 BRA `(.L_x_304) ;  /* 0x0000000400a08947 */ /* 0x001fec0003800000 */
.L_x_320:
[----:B------:R-:W1:Y:S01]  /*109f0*/  SYNCS.PHASECHK.TRANS64.TRYWAIT P0, [R7+URZ], R4 ;  /* 0x00000004070075a7 */ /* 0x000e62000800017f */
[----:B0-----:R-:W-:-:S05]  /*10a00*/  VIADD R2, R9, 0x1 ;  /* 0x0000000109027836 */ /* 0x001fca0000000000 */
[----:B------:R-:W-:-:S04]  /*10a10*/  ISETP.NE.AND P1, PT, R2, 0x9, PT ;  /* 0x000000090200780c */ /* 0x000fc80003f25270 */
[----:B------:R-:W-:Y:S02]  /*10a20*/  SEL R3, RZ, 0x1, P1 ;  /* 0x00000001ff037807 */ /* 0x000fe40000800000 */
[----:B------:R-:W-:Y:S02]  /*10a30*/  SEL R9, R2, RZ, P1 ;  /* 0x000000ff02097207 */ /* 0x000fe40000800000 */
[----:B------:R-:W-:-:S03]  /*10a40*/  LOP3.LUT R8, R8, R3, RZ, 0x3c, !PT ;  /* 0x0000000308087212 */ /* 0x000fc600078e3cff */
[----:B------:R-:W-:Y:S01]  /*10a50*/  IMAD R6, R9, 0x8, R0 ;  /* 0x0000000809067824 */ /* 0x000fe200078e0200 */
[----:B------:R-:W-:Y:S01]  /*10a60*/  SHF.L.U32 R5, R8, 0x1f, RZ ;  /* 0x0000001f08057819 */ /* 0x000fe200000006ff */
[----:B-1----:R-:W-:Y:S06]  /*10a70*/  @!P0 BRA `(.L_x_305) ;  /* 0x0000000400908947 */ /* 0x002fec0003800000 */
.L_x_321:
[----:B------:R-:W1:Y:S01]  /*10a80*/  SYNCS.PHASECHK.TRANS64.TRYWAIT P0, [R6+URZ], R5 ;  /* 0x00000005060075a7 */ /* 0x000e62000800017f */
[----:B------:R-:W-:-:S05]  /*10a90*/  VIADD R2, R9, 0x1 ;  /* 0x0000000109027836 */ /* 0x000fca0000000000 */
[----:B------:R-:W-:-:S04]  /*10aa0*/  ISETP.NE.AND P1, PT, R2, 0x9, PT ;  /* 0x000000090200780c */ /* 0x000fc80003f25270 */
[----:B------:R-:W-:Y:S02]  /*10ab0*/  SEL R3, RZ, 0x1, P1 ;  /* 0x00000001ff037807 */ /* 0x000fe40000800000 */
[----:B0-----:R-:W-:Y:S02]  /*10ac0*/  SEL R7, R2, RZ, P1 ;  /* 0x000000ff02077207 */ /* 0x001fe40000800000 */
[----:B------:R-:W-:-:S03]  /*10ad0*/  LOP3.LUT R8, R8, R3, RZ, 0x3c, !PT ;  /* 0x0000000308087212 */ /* 0x000fc600078e3cff */
[----:B------:R-:W-:Y:S01]  /*10ae0*/  IMAD R9, R7, 0x8, R0 ;  /* 0x0000000807097824 */ /* 0x000fe200078e0200 */
[----:B------:R-:W-:Y:S01]  /*10af0*/  SHF.L.U32 R4, R8, 0x1f, RZ ;  /* 0x0000001f08047819 */ /* 0x000fe200000006ff */
[----:B-1----:R-:W-:Y:S06]  /*10b00*/  @!P0 BRA `(.L_x_306) ;  /* 0x0000000400808947 */ /* 0x002fec0003800000 */
.L_x_322:
[----:B------:R-:W1:Y:S01]  /*10b10*/  SYNCS.PHASECHK.TRANS64.TRYWAIT P0, [R9+URZ], R4 ;  /* 0x00000004090075a7 */ /* 0x000e62000800017f */
[----:B------:R-:W-:-:S05]  /*10b20*/  VIADD R2, R7, 0x1 ;  /* 0x0000000107027836 */ /* 0x000fca0000000000 */
[----:B------:R-:W-:-:S04]  /*10b30*/  ISETP.NE.AND P1, PT, R2, 0x9, PT ;  /* 0x000000090200780c */ /* 0x000fc80003f25270 */
[----:B------:R-:W-:Y:S02]  /*10b40*/  SEL R3, RZ, 0x1, P1 ;  /* 0x00000001ff037807 */ /* 0x000fe40000800000 */
[----:B------:R-:W-:Y:S02]  /*10b50*/  SEL R7, R2, RZ, P1 ;  /* 0x000000ff02077207 */ /* 0x000fe40000800000 */
[----:B------:R-:W-:-:S03]  /*10b60*/  LOP3.LUT R8, R8, R3, RZ, 0x3c, !PT ;  /* 0x0000000308087212 */ /* 0x000fc600078e3cff */
[----:B0-----:R-:W-:Y:S01]  /*10b70*/  IMAD R6, R7, 0x8, R0 ;  /* 0x0000000807067824 */ /* 0x001fe200078e0200 */
[----:B------:R-:W-:Y:S01]  /*10b80*/  SHF.L.U32 R5, R8, 0x1f, RZ ;  /* 0x0000001f08057819 */ /* 0x000fe200000006ff */
[----:B-1----:R-:W-:Y:S06]  /*10b90*/  @!P0 BRA `(.L_x_307) ;  /* 0x0000000400708947 */ /* 0x002fec0003800000 */
.L_x_323:
        /* <DEDUP_REMOVED lines=9> */
.L_x_324:
[----:B------:R-:W1:Y:S01]  /*10c30*/  SYNCS.PHASECHK.TRANS64.TRYWAIT P0, [R9+URZ], R4 ;  /* 0x00000004090075a7 */ /* 0x000e62000800017f */
[----:B------:R-:W-:-:S05]  /*10c40*/  VIADD R2, R7, 0x1 ;  /* 0x0000000107027836 */ /* 0x000fca0000000000 */
[----:B------:R-:W-:-:S04]  /*10c50*/  ISETP.NE.AND P1, PT, R2, 0x9, PT ;  /* 0x000000090200780c */ /* 0x000fc80003f25270 */
[----:B------:R-:W-:Y:S02]  /*10c60*/  SEL R3, RZ, 0x1, P1 ;  /* 0x00000001ff037807 */ /* 0x000fe40000800000 */
[----:B------:R-:W-:Y:S02]  /*10c70*/  SEL R7, R2, RZ, P1 ;  /* 0x000000ff02077207 */ /* 0x000fe40000800000 */
[----:B------:R-:W-:-:S03]  /*10c80*/  LOP3.LUT R8, R8, R3, RZ, 0x3c, !PT ;  /* 0x0000000308087212 */ /* 0x000fc600078e3cff */
[----:B------:R-:W-:Y:S01]  /*10c90*/  IMAD R10, R7, 0x8, R0 ;  /* 0x00000008070a7824 */ /* 0x000fe200078e0200 */
[----:B0-----:R-:W-:Y:S01]  /*10ca0*/  SHF.L.U32 R5, R8, 0x1f, RZ ;  /* 0x0000001f08057819 */ /* 0x001fe200000006ff */
[----:B-1----:R-:W-:Y:S06]  /*10cb0*/  @!P0 BRA `(.L_x_309) ;  /* 0x0000000400508947 */ /* 0x002fec0003800000 */
.L_x_325:
[----:B------:R-:W1:Y:S01]  /*10cc0*/  SYNCS.PHASECHK.TRANS64.TRYWAIT P0, [R10+URZ], R5 ;  /* 0x000000050a0075a7 */ /* 0x000e62000800017f */
[----:B------:R-:W-:-:S05]  /*10cd0*/  VIADD R2, R7, 0x1 ;  /* 0x0000000107027836 */ /* 0x000fca0000000000 */
[----:B------:R-:W-:-:S04]  /*10ce0*/  ISETP.NE.AND P1, PT, R2, 0x9, PT ;  /* 0x000000090200780c */ /* 0x000fc80003f25270 */
[----:B------:R-:W-:Y:S02]  /*10cf0*/  SEL R3, RZ, 0x1, P1 ;  /* 0x00000001ff037807 */ /* 0x000fe40000800000 */
[----:B------:R-:W-:Y:S02]  /*10d00*/  SEL R7, R2, RZ, P1 ;  /* 0x000000ff02077207 */ /* 0x000fe40000800000 */
[----:B0-----:R-:W-:-:S03]  /*10d10*/  LOP3.LUT R9, R8, R3, RZ, 0x3c, !PT ;  /* 0x0000000308097212 */ /* 0x001fc600078e3cff */
[----:B------:R-:W-:Y:S01]  /*10d20*/  IMAD R11, R7, 0x8, R0 ;  /* 0x00000008070b7824 */ /* 0x000fe200078e0200 */
[----:B------:R-:W-:Y:S01]  /*10d30*/  SHF.L.U32 R6, R9, 0x1f, RZ ;  /* 0x0000001f09067819 */ /* 0x000fe200000006ff */
[----:B-1----:R-:W-:Y:S06]  /*10d40*/  @!P0 BRA `(.L_x_310) ;  /* 0x0000000400408947 */ /* 0x002fec0003800000 */
.L_x_326:
[----:B------:R-:W1:Y:S01]  /*10d50*/  SYNCS.PHASECHK.TRANS64.TRYWAIT P0, [R11+URZ], R6 ;  /* 0x000000060b0075a7 */ /* 0x000e62000800017f */
[----:B------:R-:W-:-:S05]  /*10d60*/  VIADD R2, R7, 0x1 ;  /* 0x0000000107027836 */ /* 0x000fca0000000000 */
[----:B------:R-:W-:-:S04]  /*10d70*/  ISETP.NE.AND P1, PT, R2, 0x9, PT ;  /* 0x000000090200780c */ /* 0x000fc80003f25270 */
[----:B------:R-:W-:Y:S02]  /*10d80*/  SEL R4, RZ, 0x1, P1 ;  /* 0x00000001ff047807 */ /* 0x000fe40000800000 */
[----:B------:R-:W-:Y:S02]  /*10d90*/  SEL R3, R2, RZ, P1 ;  /* 0x000000ff02037207 */ /* 0x000fe40000800000 */
[----:B------:R-:W-:Y:S01]  /*10da0*/  LOP3.LUT R4, R9, R4, RZ, 0x3c, !PT ;  /* 0x0000000409047212 */ /* 0x000fe200078e3cff */
[----:B-1----:R-:W-:Y:S06]  /*10db0*/  @!P0 BRA `(.L_x_311) ;  /* 0x0000000400388947 */ /* 0x002fec0003800000 */
.L_x_327:
[----:B------:R-:W-:Y:S01]  /*10dc0*/  IMAD R3, R3, 0x8, R0 ;  /* 0x0000000803037824 */ /* 0x000fe200078e0200 */
[----:B------:R-:W-:-:S07]  /*10dd0*/  SHF.L.U32 R0, R4, 0x1f, RZ ;  /* 0x0000001f04007819 */ /* 0x000fce00000006ff */
.L_x_312:
[----:B--2---:R2:W3:Y:S02]  /*10de0*/  SYNCS.PHASECHK.TRANS64.TRYWAIT P0, [R3+URZ], R0 ;  /* 0x00000000030075a7 */ /* 0x0044e4000800017f */
[----:B---3--:R-:W-:Y:S05]  /*10df0*/  @!P0 NANOSLEEP.SYNCS 0x989680 ;  /* 0x009896800000895d */ /* 0x008fea0003900000 */
[----:B------:R-:W3:Y:S02]  /*10e00*/  @!P0 SYNCS.PHASECHK.TRANS64 P0, [R3+URZ], R0 ;  /* 0x00000000030085a7 */ /* 0x000ee4000800007f */
[----:B---3--:R-:W-:Y:S05]  /*10e10*/  @!P0 BRA `(.L_x_312) ;  /* 0xfffffffc00f08947 */ /* 0x008fea000383ffff */
.L_x_302:
[----:B------:R-:W-:Y:S05]  /*10e20*/  BSYNC B0 ;  /* 0x0000000000007941 */ /* 0x000fea0003800000 */
.L_x_301:
[----:B------:R-:W-:Y:S05]  /*10e30*/  EXIT ;  /* 0x000000000000794d */ /* 0x000fea0003800000 */
.L_x_22:
[----:B--2---:R-:W-:-:S04]  /*10e40*/  IMAD.U32 R3, RZ, RZ, UR6 ;  /* 0x00000006ff037e24 */ /* 0x004fc8000f8e00ff */
[----:B------:R2:W4:Y:S03]  /*10e50*/  SYNCS.PHASECHK.TRANS64.TRYWAIT P0, [R3+URZ], R0 ;  /* 0x00000000030075a7 */ /* 0x000526000800017f */
[----:B----4-:R-:W-:Y:S05]  /*10e60*/  @!P0 NANOSLEEP.SYNCS 0x989680 ;  /* 0x009896800000895d */ /* 0x010fea0003900000 */
[----:B------:R-:W4:Y:S02]  /*10e70*/  @!P0 SYNCS.PHASECHK.TRANS64 P0, [R3+URZ], R0 ;  /* 0x00000000030085a7 */ /* 0x000f24000800007f */
[----:B----4-:R-:W-:Y:S05]  /*10e80*/  @!P0 BRA `(.L_x_22) ;  /* 0xfffffffc00ec8947 */ /* 0x010fea000383ffff */
[----:B------:R-:W-:Y:S05]  /*10e90*/  BRA `(.L_x_21) ;  /* 0xffffff1000507947 */ /* 0x000fea000383ffff */
.L_x_28:
[----:B-----5:R4:W-:Y:S02]  /*10ea0*/  STL [R1+0x68], R0 ;  /* 0x0000680001007387 */ /* 0x0209e40000100800 */
[----:B----4-:R-:W-:-:S04]  /*10eb0*/  IMAD.U32 R0, RZ, RZ, UR9 ;  /* 0x00000009ff007e24 */ /* 0x010fc8000f8e00ff */
[----:B------:R4:W0:Y:S03]  /*10ec0*/  SYNCS.PHASECHK.TRANS64.TRYWAIT P0, [R0+URZ], R229 ;  /* 0x000000e5000075a7 */ /* 0x000826000800017f */
[----:B0-----:R-:W-:Y:S05]  /*10ed0*/  @!P0 NANOSLEEP.SYNCS 0x989680 ;  /* 0x009896800000895d */ /* 0x001fea0003900000 */
[----:B------:R4:W0:Y:S02]  /*10ee0*/  @!P0 SYNCS.PHASECHK.TRANS64 P0, [R0+URZ], R229 ;  /* 0x000000e5000085a7 */ /* 0x000824000800007f */
[----:B----4-:R4:W5:Y:S02]  /*10ef0*/  LDL.LU R0, [R1+0x68] ;  /* 0x0000680001007983 */ /* 0x0109640000300800 */
[----:B0---4-:R-:W-:Y:S05]  /*10f00*/  @!P0 BRA `(.L_x_28) ;  /* 0xfffffffc00e48947 */ /* 0x011fea000383ffff */
[----:B------:R-:W-:Y:S05]  /*10f10*/  BRA `(.L_x_27) ;  /* 0xffffff28004c7947 */ /* 0x000fea000383ffff */
.L_x_289:
[----:B------:R-:W-:Y:S01]  /*10f20*/  BSSY B1, `(.L_x_313) ;  /* 0x0000006000017945 */ /* 0x000fe20003800000 */
[----:B------:R-:W-:-:S07]  /*10f30*/  IMAD.MOV.U32 R2, RZ, RZ, -0x1 ;  /* 0xffffffffff027424 */ /* 0x000fce00078e00ff */
[----:B------:R-:W-:Y:S05]  /*10f40*/  WARPSYNC.COLLECTIVE R2, `(.L_x_314) ;  /* 0x00000000020c7348 */ /* 0x000fea0003c00000 */
[----:B------:R-:W-:Y:S02]  /*10f50*/  ELECT P0, UR62, PT ;  /* 0x00000000003e782f */ /* 0x000fe40003800000 */
[----:B------:R-:W-:Y:S01]  /*10f60*/  MOV R2, UR62 ;  /* 0x0000003e00027c02 */ /* 0x000fe20008000f00 */
[----:B------:R-:W-:Y:S10]  /*10f70*/  ENDCOLLECTIVE ;  /* 0x000000000000791b */ /* 0x000ff40003800000 */
.L_x_314:
[----:B------:R-:W-:Y:S05]  /*10f80*/  BSYNC B1 ;  /* 0x0000000000017941 */ /* 0x000fea0003800000 */
.L_x_313:
[----:B------:R-:W-:Y:S05]  /*10f90*/  BRA `(.L_x_315) ;  /* 0xffffffec00507947 */ /* 0x000fea000383ffff */
.L_x_292:
[----:B0-----:R0:W2:Y:S02]  /*10fa0*/  SYNCS.PHASECHK.TRANS64.TRYWAIT P0, [R13+URZ+0x48], R4 ;  /* 0x000048040d0075a7 */ /* 0x0010a4000800017f */
[----:B--2---:R-:W-:Y:S05]  /*10fb0*/  @!P0 NANOSLEEP.SYNCS 0x989680 ;  /* 0x009896800000895d */ /* 0x004fea0003900000 */
[----:B------:R-:W2:Y:S02]  /*10fc0*/  @!P0 SYNCS.PHASECHK.TRANS64 P0, [R13+URZ+0x48], R4 ;  /* 0x000048040d0085a7 */ /* 0x000ea4000800007f */
[----:B--2---:R-:W-:Y:S05]  /*10fd0*/  @!P0 BRA `(.L_x_292) ;  /* 0xfffffffc00f08947 */ /* 0x004fea000383ffff */
[----:B------:R-:W-:Y:S05]  /*10fe0*/  BRA `(.L_x_316) ;  /* 0xffffffec00907947 */ /* 0x000fea000383ffff */
.L_x_300:
[----:B------:R-:W-:Y:S01]  /*10ff0*/  BSSY B0, `(.L_x_317) ;  /* 0x0000006000007945 */ /* 0x000fe20003800000 */
[----:B------:R-:W-:-:S07]  /*11000*/  IMAD.MOV.U32 R2, RZ, RZ, -0x1 ;  /* 0xffffffffff027424 */ /* 0x000fce00078e00ff */
[----:B------:R-:W-:Y:S05]  /*11010*/  WARPSYNC.COLLECTIVE R2, `(.L_x_318) ;  /* 0x00000000020c7348 */ /* 0x000fea0003c00000 */
[----:B------:R-:W-:Y:S02]  /*11020*/  ELECT P0, UR62, PT ;  /* 0x00000000003e782f */ /* 0x000fe40003800000 */
[----:B------:R-:W-:Y:S01]  /*11030*/  MOV R2, UR62 ;  /* 0x0000003e00027c02 */ /* 0x000fe20008000f00 */
[----:B------:R-:W-:Y:S10]  /*11040*/  ENDCOLLECTIVE ;  /* 0x000000000000791b */ /* 0x000ff40003800000 */
.L_x_318:
[----:B------:R-:W-:Y:S05]  /*11050*/  BSYNC B0 ;  /* 0x0000000000007941 */ /* 0x000fea0003800000 */
.L_x_317:
[----:B------:R-:W-:Y:S05]  /*11060*/  BRA `(.L_x_319) ;  /* 0xfffffff800007947 */ /* 0x000fea000383ffff */
.L_x_304:
[----:B0-----:R0:W1:Y:S02]  /*11070*/  SYNCS.PHASECHK.TRANS64.TRYWAIT P0, [R5+URZ], R2 ;  /* 0x00000002050075a7 */ /* 0x001064000800017f */
[----:B-1----:R-:W-:Y:S05]  /*11080*/  @!P0 NANOSLEEP.SYNCS 0x989680 ;  /* 0x009896800000895d */ /* 0x002fea0003900000 */
[----:B------:R-:W1:Y:S02]  /*11090*/  @!P0 SYNCS.PHASECHK.TRANS64 P0, [R5+URZ], R2 ;  /* 0x00000002050085a7 */ /* 0x000e64000800007f */
[----:B-1----:R-:W-:Y:S05]  /*110a0*/  @!P0 BRA `(.L_x_304) ;  /* 0xfffffffc00f08947 */ /* 0x002fea000383ffff */
[----:B------:R-:W-:Y:S05]  /*110b0*/  BRA `(.L_x_320) ;  /* 0xfffffff8004c7947 */ /* 0x000fea000383ffff */
.L_x_305:
[----:B0-----:R0:W1:Y:S02]  /*110c0*/  SYNCS.PHASECHK.TRANS64.TRYWAIT P0, [R7+URZ], R4 ;  /* 0x00000004070075a7 */ /* 0x001064000800017f */
[----:B-1----:R-:W-:Y:S05]  /*110d0*/  @!P0 NANOSLEEP.SYNCS 0x989680 ;  /* 0x009896800000895d */ /* 0x002fea0003900000 */
[----:B------:R-:W1:Y:S02]  /*110e0*/  @!P0 SYNCS.PHASECHK.TRANS64 P0, [R7+URZ], R4 ;  /* 0x00000004070085a7 */ /* 0x000e64000800007f */
[----:B-1----:R-:W-:Y:S05]  /*110f0*/  @!P0 BRA `(.L_x_305) ;  /* 0xfffffffc00f08947 */ /* 0x002fea000383ffff */
[----:B------:R-:W-:Y:S05]  /*11100*/  BRA `(.L_x_321) ;  /* 0xfffffff8005c7947 */ /* 0x000fea000383ffff */
.L_x_306:
[----:B0-----:R0:W1:Y:S02]  /*11110*/  SYNCS.PHASECHK.TRANS64.TRYWAIT P0, [R6+URZ], R5 ;  /* 0x00000005060075a7 */ /* 0x001064000800017f */
[----:B-1----:R-:W-:Y:S05]  /*11120*/  @!P0 NANOSLEEP.SYNCS 0x989680 ;  /* 0x009896800000895d */ /* 0x002fea0003900000 */
[----:B------:R-:W1:Y:S02]  /*11130*/  @!P0 SYNCS.PHASECHK.TRANS64 P0, [R6+URZ], R5 ;  /* 0x00000005060085a7 */ /* 0x000e64000800007f */
[----:B-1----:R-:W-:Y:S05]  /*11140*/  @!P0 BRA `(.L_x_306) ;  /* 0xfffffffc00f08947 */ /* 0x002fea000383ffff */
[----:B------:R-:W-:Y:S05]  /*11150*/  BRA `(.L_x_322) ;  /* 0xfffffff8006c7947 */ /* 0x000fea000383ffff */
.L_x_307:
[----:B0-----:R0:W1:Y:S02]  /*11160*/  SYNCS.PHASECHK.TRANS64.TRYWAIT P0, [R9+URZ], R4 ;  /* 0x00000004090075a7 */ /* 0x001064000800017f */
[----:B-1----:R-:W-:Y:S05]  /*11170*/  @!P0 NANOSLEEP.SYNCS 0x989680 ;  /* 0x009896800000895d */ /* 0x002fea0003900000 */
[----:B------:R-:W1:Y:S02]  /*11180*/  @!P0 SYNCS.PHASECHK.TRANS64 P0, [R9+URZ], R4 ;  /* 0x00000004090085a7 */ /* 0x000e64000800007f */
[----:B-1----:R-:W-:Y:S05]  /*11190*/  @!P0 BRA `(.L_x_307) ;  /* 0xfffffffc00f08947 */ /* 0x002fea000383ffff */
[----:B------:R-:W-:Y:S05]  /*111a0*/  BRA `(.L_x_323) ;  /* 0xfffffff8007c7947 */ /* 0x000fea000383ffff */
.L_x_308:
[----:B0-----:R0:W1:Y:S02]  /*111b0*/  SYNCS.PHASECHK.TRANS64.TRYWAIT P0, [R6+URZ], R5 ;  /* 0x00000005060075a7 */ /* 0x001064000800017f */
[----:B-1----:R-:W-:Y:S05]  /*111c0*/  @!P0 NANOSLEEP.SYNCS 0x989680 ;  /* 0x009896800000895d */ /* 0x002fea0003900000 */
[----:B------:R-:W1:Y:S02]  /*111d0*/  @!P0 SYNCS.PHASECHK.TRANS64 P0, [R6+URZ], R5 ;  /* 0x00000005060085a7 */ /* 0x000e64000800007f */
[----:B-1----:R-:W-:Y:S05]  /*111e0*/  @!P0 BRA `(.L_x_308) ;  /* 0xfffffffc00f08947 */ /* 0x002fea000383ffff */
[----:B------:R-:W-:Y:S05]  /*111f0*/  BRA `(.L_x_324) ;  /* 0xfffffff8008c7947 */ /* 0x000fea000383ffff */
.L_x_309:
[----:B0-----:R0:W1:Y:S02]  /*11200*/  SYNCS.PHASECHK.TRANS64.TRYWAIT P0, [R9+URZ], R4 ;  /* 0x00000004090075a7 */ /* 0x001064000800017f */
[----:B-1----:R-:W-:Y:S05]  /*11210*/  @!P0 NANOSLEEP.SYNCS 0x989680 ;  /* 0x009896800000895d */ /* 0x002fea0003900000 */
[----:B------:R-:W1:Y:S02]  /*11220*/  @!P0 SYNCS.PHASECHK.TRANS64 P0, [R9+URZ], R4 ;  /* 0x00000004090085a7 */ /* 0x000e64000800007f */
[----:B-1----:R-:W-:Y:S05]  /*11230*/  @!P0 BRA `(.L_x_309) ;  /* 0xfffffffc00f08947 */ /* 0x002fea000383ffff */
[----:B------:R-:W-:Y:S05]  /*11240*/  BRA `(.L_x_325) ;  /* 0xfffffff8009c7947 */ /* 0x000fea000383ffff */
.L_x_310:
[----:B0-----:R0:W1:Y:S02]  /*11250*/  SYNCS.PHASECHK.TRANS64.TRYWAIT P0, [R10+URZ], R5 ;  /* 0x000000050a0075a7 */ /* 0x001064000800017f */
[----:B-1----:R-:W-:Y:S05]  /*11260*/  @!P0 NANOSLEEP.SYNCS 0x989680 ;  /* 0x009896800000895d */ /* 0x002fea0003900000 */
[----:B------:R-:W1:Y:S02]  /*11270*/  @!P0 SYNCS.PHASECHK.TRANS64 P0, [R10+URZ], R5 ;  /* 0x000000050a0085a7 */ /* 0x000e64000800007f */
[----:B-1----:R-:W-:Y:S05]  /*11280*/  @!P0 BRA `(.L_x_310) ;  /* 0xfffffffc00f08947 */ /* 0x002fea000383ffff */
[----:B------:R-:W-:Y:S05]  /*11290*/  BRA `(.L_x_326) ;  /* 0xfffffff800ac7947 */ /* 0x000fea000383ffff */
.L_x_311:
[----:B-1----:R1:W2:Y:S02]  /*112a0*/  SYNCS.PHASECHK.TRANS64.TRYWAIT P0, [R11+URZ], R6 ;  /* 0x000000060b0075a7 */ /* 0x0022a4000800017f */
[----:B--2---:R-:W-:Y:S05]  /*112b0*/  @!P0 NANOSLEEP.SYNCS 0x989680 ;  /* 0x009896800000895d */ /* 0x004fea0003900000 */
[----:B------:R-:W2:Y:S02]  /*112c0*/  @!P0 SYNCS.PHASECHK.TRANS64 P0, [R11+URZ], R6 ;  /* 0x000000060b0085a7 */ /* 0x000ea4000800007f */
[----:B--2---:R-:W-:Y:S05]  /*112d0*/  @!P0 BRA `(.L_x_311) ;  /* 0xfffffffc00f08947 */ /* 0x004fea000383ffff */
[----:B------:R-:W-:Y:S05]  /*112e0*/  BRA `(.L_x_327) ;  /* 0xfffffff800b47947 */ /* 0x000fea000383ffff */
.L_x_328:
[----:B------:R-:W-:-:S00]  /*112f0*/  BRA `(.L_x_328) ;  /* 0xfffffffc00fc7947 */ /* 0x000fc0000383ffff */
[----:B------:R-:W-:-:S00]  /*11300*/  NOP ;  /* 0x0000000000007918 */ /* 0x000fc00000000000 */
[----:B------:R-:W-:-:S00]  /*11310*/  NOP ;  /* 0x0000000000007918 */ /* 0x000fc00000000000 */
[----:B------:R-:W-:-:S00]  /*11320*/  NOP ;  /* 0x0000000000007918 */ /* 0x000fc00000000000 */
[----:B------:R-:W-:-:S00]  /*11330*/  NOP ;  /* 0x0000000000007918 */ /* 0x000fc00000000000 */
[----:B------:R-:W-:-:S00]  /*11340*/  NOP ;  /* 0x0000000000007918 */ /* 0x000fc00000000000 */
[----:B------:R-:W-:-:S00]  /*11350*/  NOP ;  /* 0x0000000000007918 */ /* 0x000fc00000000000 */
[----:B------:R-:W-:-:S00]  /*11360*/  NOP ;  /* 0x0000000000007918 */ /* 0x000fc00000000000 */
[----:B------:R-:W-:-:S00]  /*11370*/  NOP ;  /* 0x0000000000007918 */ /* 0x000fc00000000000 */
.L_x_329:


//--------------------- .nv.shared._ZN7cutlass13device_kernelINS_4gemm6kernel13GemmUniversalIN4cute5tupleIJiiiiEEENS1_10collective13CollectiveMmaINS1_37MainloopSm90TmaGmmaWarpSpecializedFP8ILi9ENS5_IJNS4_1CILi2EEENSA_ILi1EEESC_EEENS1_35KernelTmaWarpSpecializedCooperativeEEENS5_IJNSA_ILi128EEENSA_ILi240EEENSA_ILi64EEEEEENS_12float_e4m3_tENS5_IJlSC_lEEESK_SL_NS4_8TiledMMAINS4_8MMA_AtomIJNS4_4SM904GMMA30MMA_64x16x32_F32E4M3E4M3_SS_TNILNSP_7ScaleInE1ELSR_1EEEEEENS4_6LayoutISD_NS5_IJSC_NSA_ILi0EEESV_EEEEENS5_IJNS4_10UnderscoreESY_SY_EEEEENS4_13SM90_TMA_LOADENS4_14ComposedLayoutINS4_7SwizzleILi2ELi4ELi3EEENS4_18smem_ptr_flag_bitsILi8EEENSU_INS5_IJNSA_ILi8EEESI_EEENS5_IJSI_SC_EEEEEEEvNS4_8identityENS4_23SM90_TMA_LOAD_MULTICASTES1B_vS1C_EENS_8epilogue10collective6detail29Sm90TmaWarpSpecializedAdapterINS1G_15DefaultEpilogueISK_SL_SL_NS1F_6thread17LinearCombinationISK_Li1EffLNS1K_9ScaleType4KindE0ELNS_15FloatRoundStyleE2ESK_EENS1_15EpilogueDefaultEEEEEvvEEEEvNT_6ParamsE --------------------------
	.section	.nv.shared._ZN7cutlass13device_kernelINS_4gemm6kernel13GemmUniversalIN4cute5tupleIJiiiiEEENS1_10collective13CollectiveMmaINS1_37MainloopSm90TmaGmmaWarpSpecializedFP8ILi9ENS5_IJNS4_1CILi2EEENSA_ILi1EEESC_EEENS1_35KernelTmaWarpSpecializedCooperativeEEENS5_IJNSA_ILi128EEENSA_ILi240EEENSA_ILi64EEEEEENS_12float_e4m3_tENS5_IJlSC_lEEESK_SL_NS4_8TiledMMAINS4_8MMA_AtomIJNS4_4SM904GMMA30MMA_64x16x32_F32E4M3E4M3_SS_TNILNSP_7ScaleInE1ELSR_1EEEEEENS4_6LayoutISD_NS5_IJSC_NSA_ILi0EEESV_EEEEENS5_IJNS4_10UnderscoreESY_SY_EEEEENS4_13SM90_TMA_LOADENS4_14ComposedLayoutINS4_7SwizzleILi2ELi4ELi3EEENS4_18smem_ptr_flag_bitsILi8EEENSU_INS5_IJNSA_ILi8EEESI_EEENS5_IJSI_SC_EEEEEEEvNS4_8identityENS4_23SM90_TMA_LOAD_MULTICASTES1B_vS1C_EENS_8epilogue10collective6detail29Sm90TmaWarpSpecializedAdapterINS1G_15DefaultEpilogueISK_SL_SL_NS1F_6thread17LinearCombinationISK_Li1EffLNS1K_9ScaleType4KindE0ELNS_15FloatRoundStyleE2ESK_EENS1_15EpilogueDefaultEEEEEvvEEEEvNT_6ParamsE,"aw",@nobits
	.sectionflags	@""
	.align	16
	.zero		1024


//--------------------- .nv.shared.reserved.0     --------------------------
	.section	.nv.shared.reserved.0,"aw",@nobits
	.weak		__nv_reservedSMEM_offset_0_alias
	.size		__nv_reservedSMEM_offset_0_alias, 0, 0
	.other		__nv_reservedSMEM_offset_0_alias,@"STO_CUDA_RESERVED_SHARED STV_DEFAULT"
__nv_reservedSMEM_offset_0_alias:
	.zero		0


//--------------------- .nv.global                --------------------------
	.section	.nv.global,"aw",@nobits
.nv.global:
	.type		_ZN40_INTERNAL_f60bc6eb_4_k_cu_8738c61a_162824cute1_E,@object
	.size		_ZN40_INTERNAL_f60bc6eb_4_k_cu_8738c61a_162824cute1_E,(_ZN40_INTERNAL_f60bc6eb_4_k_cu_8738c61a_162824cuda3std3__45__cpo6cbeginE - _ZN40_INTERNAL_f60bc6eb_4_k_cu_8738c61a_162824cute1_E)
_ZN40_INTERNAL_f60bc6eb_4_k_cu_8738c61a_162824cute1_E:
	.zero		1
	.type		_ZN40_INTERNAL_f60bc6eb_4_k_cu_8738c61a_162824cuda3std3__45__cpo6cbeginE,@object
	.size		_ZN40_INTERNAL_f60bc6eb_4_k_cu_8738c61a_162824cuda3std3__45__cpo6cbeginE,(_ZN40_INTERNAL_f60bc6eb_4_k_cu_8738c61a_162824cuda3std3__48in_placeE - _ZN40_INTERNAL_f60bc6eb_4_k_cu_8738c61a_162824cuda3std3__45__cpo6cbeginE)
_ZN40_INTERNAL_f60bc6eb_4_k_cu_8738c61a_162824cuda3std3__45__cpo6cbeginE:
	.zero		1
	.type		_ZN40_INTERNAL_f60bc6eb_4_k_cu_8738c61a_162824cuda3std3__48in_placeE,@object
	.size		_ZN40_INTERNAL_f60bc6eb_4_k_cu_8738c61a_162824cuda3std3__48in_placeE,(_ZN40_INTERNAL_f60bc6eb_4_k_cu_8738c61a_162824cuda3std6ranges3__45__cpo9iter_moveE - _ZN40_INTERNAL_f60bc6eb_4_k_cu_8738c61a_162824cuda3std3__48in_placeE)
_ZN40_INTERNAL_f60bc6eb_4_k_cu_8738c61a_162824cuda3std3__48in_placeE:
	.zero		1
	.type		_ZN40_INTERNAL_f60bc6eb_4_k_cu_8738c61a_162824cuda3std6ranges3__45__cpo9iter_moveE,@object
	.size		_ZN40_INTERNAL_f60bc6eb_4_k_cu_8738c61a_162824cuda3std6ranges3__45__cpo9iter_moveE,(_ZN40_INTERNAL_f60bc6eb_4_k_cu_8738c61a_162824cuda3std3__45__cpo5beginE - _ZN40_INTERNAL_f60bc6eb_4_k_cu_8738c61a_162824cuda3std6ranges3__45__cpo9iter_moveE)
_ZN40_INTERNAL_f60bc6eb_4_k_cu_8738c61a_162824cuda3std6ranges3__45__cpo9iter_moveE:
	.zero		1
	.type		_ZN40_INTERNAL_f60bc6eb_4_k_cu_8738c61a_162824cuda3std3__45__cpo5beginE,@object
	.size		_ZN40_INTERNAL_f60bc6eb_4_k_cu_8738c61a_162824cuda3std3__45__cpo5beginE,(_ZN40_INTERNAL_f60bc6eb_4_k_cu_8738c61a_162824cuda3std3__442_GLOBAL__N__f60bc6eb_4_k_cu_8738c61a_162826ignoreE - _ZN40_INTERNAL_f60bc6eb_4_k_cu_8738c61a_162824cuda3std3__45__cpo5beginE)
_ZN40_INTERNAL_f60bc6eb_4_k_cu_8738c61a_162824cuda3std3__45__cpo5beginE:
	.zero		1
	.type		_ZN40_INTERNAL_f60bc6eb_4_k_cu_8738c61a_162824cuda3std3__442_GLOBAL__N__f60bc6eb_4_k_cu_8738c61a_162826ignoreE,@object
	.size		_ZN40_INTERNAL_f60bc6eb_4_k_cu_8738c61a_162824cuda3std3__442_GLOBAL__N__f60bc6eb_4_k_cu_8738c61a_162826ignoreE,(_ZN40_INTERNAL_f60bc6eb_4_k_cu_8738c61a_162824cute7productE - _ZN40_INTERNAL_f60bc6eb_4_k_cu_8738c61a_162824cuda3std3__442_GLOBAL__N__f60bc6eb_4_k_cu_8738c61a_162826ignoreE)
_ZN40_INTERNAL_f60bc6eb_4_k_cu_8738c61a_162824cuda3std3__442_GLOBAL__N__f60bc6eb_4_k_cu_8738c61a_162826ignoreE:
	.zero		1
	.type		_ZN40_INTERNAL_f60bc6eb_4_k_cu_8738c61a_162824cute7productE,@object
	.size		_ZN40_INTERNAL_f60bc6eb_4_k_cu_8738c61a_162824cute7productE,(_ZN40_INTERNAL_f60bc6eb_4_k_cu_8738c61a_162824cuda3std3__45__cpo3endE - _ZN40_INTERNAL_f60bc6eb_4_k_cu_8738c61a_162824cute7productE)
_ZN40_INTERNAL_f60bc6eb_4_k_cu_8738c61a_162824cute7productE:
	.zero		1
	.type		_ZN40_INTERNAL_f60bc6eb_4_k_cu_8738c61a_162824cuda3std3__45__cpo3endE,@object
	.size		_ZN40_INTERNAL_f60bc6eb_4_k_cu_8738c61a_162824cuda3std3__45__cpo3endE,(_ZN40_INTERNAL_f60bc6eb_4_k_cu_8738c61a_162824cuda3std3__419piecewise_constructE - _ZN40_INTERNAL_f60bc6eb_4_k_cu_8738c61a_162824cuda3std3__45__cpo3endE)
_ZN40_INTERNAL_f60bc6eb_4_k_cu_8738c61a_162824cuda3std3__45__cpo3endE:
	.zero		1
	.type		_ZN40_INTERNAL_f60bc6eb_4_k_cu_8738c61a_162824cuda3std3__419piecewise_constructE,@object
	.size		_ZN40_INTERNAL_f60bc6eb_4_k_cu_8738c61a_162824cuda3std3__419piecewise_constructE,(_ZN40_INTERNAL_f60bc6eb_4_k_cu_8738c61a_162824cuda3std3__45__cpo4cendE - _ZN40_INTERNAL_f60bc6eb_4_k_cu_8738c61a_162824cuda3std3__419piecewise_constructE)
_ZN40_INTERNAL_f60bc6eb_4_k_cu_8738c61a_162824cuda3std3__419piecewise_constructE:
	.zero		1
	.type		_ZN40_INTERNAL_f60bc6eb_4_k_cu_8738c61a_162824cuda3std3__45__cpo4cendE,@object
	.size		_ZN40_INTERNAL_f60bc6eb_4_k_cu_8738c61a_162824cuda3std3__45__cpo4cendE,(_ZN40_INTERNAL_f60bc6eb_4_k_cu_8738c61a_162824cuda3std6ranges3__45__cpo4swapE - _ZN40_INTERNAL_f60bc6eb_4_k_cu_8738c61a_162824cuda3std3__45__cpo4cendE)
_ZN40_INTERNAL_f60bc6eb_4_k_cu_8738c61a_162824cuda3std3__45__cpo4cendE:
	.zero		1
	.type		_ZN40_INTERNAL_f60bc6eb_4_k_cu_8738c61a_162824cuda3std6ranges3__45__cpo4swapE,@object
	.size		_ZN40_INTERNAL_f60bc6eb_4_k_cu_8738c61a_162824cuda3std6ranges3__45__cpo4swapE,(.L_7 - _ZN40_INTERNAL_f60bc6eb_4_k_cu_8738c61a_162824cuda3std6ranges3__45__cpo4swapE)
_ZN40_INTERNAL_f60bc6eb_4_k_cu_8738c61a_162824cuda3std6ranges3__45__cpo4swapE:
	.zero		1
.L_7:


//--------------------- .nv.constant0._ZN7cutlass13device_kernelINS_4gemm6kernel13GemmUniversalIN4cute5tupleIJiiiiEEENS1_10collective13CollectiveMmaINS1_37MainloopSm90TmaGmmaWarpSpecializedFP8ILi9ENS5_IJNS4_1CILi2EEENSA_ILi1EEESC_EEENS1_35KernelTmaWarpSpecializedCooperativeEEENS5_IJNSA_ILi128EEENSA_ILi240EEENSA_ILi64EEEEEENS_12float_e4m3_tENS5_IJlSC_lEEESK_SL_NS4_8TiledMMAINS4_8MMA_AtomIJNS4_4SM904GMMA30MMA_64x16x32_F32E4M3E4M3_SS_TNILNSP_7ScaleInE1ELSR_1EEEEEENS4_6LayoutISD_NS5_IJSC_NSA_ILi0EEESV_EEEEENS5_IJNS4_10UnderscoreESY_SY_EEEEENS4_13SM90_TMA_LOADENS4_14ComposedLayoutINS4_7SwizzleILi2ELi4ELi3EEENS4_18smem_ptr_flag_bitsILi8EEENSU_INS5_IJNSA_ILi8EEESI_EEENS5_IJSI_SC_EEEEEEEvNS4_8identityENS4_23SM90_TMA_LOAD_MULTICASTES1B_vS1C_EENS_8epilogue10collective6detail29Sm90TmaWarpSpecializedAdapterINS1G_15DefaultEpilogueISK_SL_SL_NS1F_6thread17LinearCombinationISK_Li1EffLNS1K_9ScaleType4KindE0ELNS_15FloatRoundStyleE2ESK_EENS1_15EpilogueDefaultEEEEEvvEEEEvNT_6ParamsE --------------------------
	.section	.nv.constant0._ZN7cutlass13device_kernelINS_4gemm6kernel13GemmUniversalIN4cute5tupleIJiiiiEEENS1_10collective13CollectiveMmaINS1_37MainloopSm90TmaGmmaWarpSpecializedFP8ILi9ENS5_IJNS4_1CILi2EEENSA_ILi1EEESC_EEENS1_35KernelTmaWarpSpecializedCooperativeEEENS5_IJNSA_ILi128EEENSA_ILi240EEENSA_ILi64EEEEEENS_12float_e4m3_tENS5_IJlSC_lEEESK_SL_NS4_8TiledMMAINS4_8MMA_AtomIJNS4_4SM904GMMA30MMA_64x16x32_F32E4M3E4M3_SS_TNILNSP_7ScaleInE1ELSR_1EEEEEENS4_6LayoutISD_NS5_IJSC_NSA_ILi0EEESV_EEEEENS5_IJNS4_10UnderscoreESY_SY_EEEEENS4_13SM90_TMA_LOADENS4_14ComposedLayoutINS4_7SwizzleILi2ELi4ELi3EEENS4_18smem_ptr_flag_bitsILi8EEENSU_INS5_IJNSA_ILi8EEESI_EEENS5_IJSI_SC_EEEEEEEvNS4_8identityENS4_23SM90_TMA_LOAD_MULTICASTES1B_vS1C_EENS_8epilogue10collective6detail29Sm90TmaWarpSpecializedAdapterINS1G_15DefaultEpilogueISK_SL_SL_NS1F_6thread17LinearCombinationISK_Li1EffLNS1K_9ScaleType4KindE0ELNS_15FloatRoundStyleE2ESK_EENS1_15EpilogueDefaultEEEEEvvEEEEvNT_6ParamsE,"a",@progbits
	.sectionflags	@""
	.align	4
.nv.constant0._ZN7cutlass13device_kernelINS_4gemm6kernel13GemmUniversalIN4cute5tupleIJiiiiEEENS1_10collective13CollectiveMmaINS1_37MainloopSm90TmaGmmaWarpSpecializedFP8ILi9ENS5_IJNS4_1CILi2EEENSA_ILi1EEESC_EEENS1_35KernelTmaWarpSpecializedCooperativeEEENS5_IJNSA_ILi128EEENSA_ILi240EEENSA_ILi64EEEEEENS_12float_e4m3_tENS5_IJlSC_lEEESK_SL_NS4_8TiledMMAINS4_8MMA_AtomIJNS4_4SM904GMMA30MMA_64x16x32_F32E4M3E4M3_SS_TNILNSP_7ScaleInE1ELSR_1EEEEEENS4_6LayoutISD_NS5_IJSC_NSA_ILi0EEESV_EEEEENS5_IJNS4_10UnderscoreESY_SY_EEEEENS4_13SM90_TMA_LOADENS4_14ComposedLayoutINS4_7SwizzleILi2ELi4ELi3EEENS4_18smem_ptr_flag_bitsILi8EEENSU_INS5_IJNSA_ILi8EEESI_EEENS5_IJSI_SC_EEEEEEEvNS4_8identityENS4_23SM90_TMA_LOAD_MULTICASTES1B_vS1C_EENS_8epilogue10collective6detail29Sm90TmaWarpSpecializedAdapterINS1G_15DefaultEpilogueISK_SL_SL_NS1F_6thread17LinearCombinationISK_Li1EffLNS1K_9ScaleType4KindE0ELNS_15FloatRoundStyleE2ESK_EENS1_15EpilogueDefaultEEEEEvvEEEEvNT_6ParamsE:
	.zero		1664


//--------------------- SYMBOLS --------------------------

	.type		.nv.reservedSmem.offset0,@object
	.size		.nv.reservedSmem.offset0,0x4
